//
// Generated by NVIDIA NVVM Compiler
//
// Compiler Build ID: CL-36424714
// Cuda compilation tools, release 13.0, V13.0.88
// Based on NVVM 20.0.0
//

.version 9.0
.target sm_100
.address_size 64

	// .globl	_Z19setup_curand_kernelP17curandStateXORWOWm
.global .align 4 .b8 precalc_xorwow_matrix[102400];
.global .align 4 .b8 precalc_xorwow_offset_matrix[102400];
.global .align 4 .b8 mrg32k3aM1[2304];
.global .align 4 .b8 mrg32k3aM2[2304];
.global .align 4 .b8 mrg32k3aM1SubSeq[2016];
.global .align 4 .b8 mrg32k3aM2SubSeq[2016];
.global .align 4 .b8 mrg32k3aM1Seq[2304];
.global .align 4 .b8 mrg32k3aM2Seq[2304];
.const .align 8 .b8 __cr_lgamma_table[72];

.visible .entry _Z19setup_curand_kernelP17curandStateXORWOWm(
	.param .u64 .ptr .align 1 _Z19setup_curand_kernelP17curandStateXORWOWm_param_0,
	.param .u64 _Z19setup_curand_kernelP17curandStateXORWOWm_param_1
)
{
	.reg .pred 	%p<24>;
	.reg .b32 	%r<413>;
	.reg .b64 	%rd<19>;

	ld.param.u64 	%rd8, [_Z19setup_curand_kernelP17curandStateXORWOWm_param_0];
	ld.param.u64 	%rd9, [_Z19setup_curand_kernelP17curandStateXORWOWm_param_1];
	cvta.to.global.u64 	%rd10, %rd8;
	mov.u32 	%r182, %ctaid.x;
	mov.u32 	%r183, %ntid.x;
	mov.u32 	%r184, %tid.x;
	mad.lo.s32 	%r185, %r182, %r183, %r184;
	cvt.s64.s32 	%rd18, %r185;
	mul.wide.s32 	%rd11, %r185, 48;
	add.s64 	%rd2, %rd10, %rd11;
	cvt.u32.u64 	%r186, %rd9;
	xor.b32  	%r187, %r186, -1429050551;
	mul.lo.s32 	%r188, %r187, 1099087573;
	{ .reg .b32 tmp; mov.b64 {tmp, %r189}, %rd9; }
	xor.b32  	%r190, %r189, -136515619;
	mul.lo.s32 	%r191, %r190, -1703105765;
	add.s32 	%r192, %r188, %r191;
	add.s32 	%r193, %r192, 6615241;
	add.s32 	%r194, %r188, 123456789;
	st.global.v2.u32 	[%rd2], {%r193, %r194};
	xor.b32  	%r195, %r188, 362436069;
	add.s32 	%r196, %r191, 521288629;
	st.global.v2.u32 	[%rd2+8], {%r195, %r196};
	xor.b32  	%r197, %r191, 88675123;
	add.s32 	%r198, %r188, 5783321;
	st.global.v2.u32 	[%rd2+16], {%r197, %r198};
	setp.eq.s32 	%p1, %r185, 0;
	@%p1 bra 	$L__BB0_42;
	mov.b32 	%r319, 0;
$L__BB0_2:
	and.b64  	%rd4, %rd18, 3;
	setp.eq.s64 	%p2, %rd4, 0;
	@%p2 bra 	$L__BB0_41;
	mul.wide.u32 	%rd12, %r319, 3200;
	mov.u64 	%rd13, precalc_xorwow_matrix;
	add.s64 	%rd5, %rd13, %rd12;
	cvt.u32.u64 	%r2, %rd4;
	mov.b32 	%r320, 0;
$L__BB0_4:
	mov.b32 	%r333, 0;
	mov.u32 	%r334, %r333;
	mov.u32 	%r335, %r333;
	mov.u32 	%r336, %r333;
	mov.u32 	%r337, %r333;
	mov.u32 	%r326, %r333;
$L__BB0_5:
	mul.wide.u32 	%rd14, %r326, 4;
	add.s64 	%rd15, %rd2, %rd14;
	ld.global.u32 	%r10, [%rd15+4];
	shl.b32 	%r11, %r326, 5;
	mov.b32 	%r332, 0;
$L__BB0_6:
	.pragma "nounroll";
	shr.u32 	%r203, %r10, %r332;
	and.b32  	%r204, %r203, 1;
	setp.eq.b32 	%p3, %r204, 1;
	not.pred 	%p4, %p3;
	add.s32 	%r205, %r11, %r332;
	mul.lo.s32 	%r206, %r205, 5;
	mul.wide.u32 	%rd16, %r206, 4;
	add.s64 	%rd6, %rd5, %rd16;
	@%p4 bra 	$L__BB0_8;
	ld.global.u32 	%r207, [%rd6];
	xor.b32  	%r337, %r337, %r207;
	ld.global.u32 	%r208, [%rd6+4];
	xor.b32  	%r336, %r336, %r208;
	ld.global.u32 	%r209, [%rd6+8];
	xor.b32  	%r335, %r335, %r209;
	ld.global.u32 	%r210, [%rd6+12];
	xor.b32  	%r334, %r334, %r210;
	ld.global.u32 	%r211, [%rd6+16];
	xor.b32  	%r333, %r333, %r211;
$L__BB0_8:
	and.b32  	%r213, %r203, 2;
	setp.eq.s32 	%p5, %r213, 0;
	@%p5 bra 	$L__BB0_10;
	ld.global.u32 	%r214, [%rd6+20];
	xor.b32  	%r337, %r337, %r214;
	ld.global.u32 	%r215, [%rd6+24];
	xor.b32  	%r336, %r336, %r215;
	ld.global.u32 	%r216, [%rd6+28];
	xor.b32  	%r335, %r335, %r216;
	ld.global.u32 	%r217, [%rd6+32];
	xor.b32  	%r334, %r334, %r217;
	ld.global.u32 	%r218, [%rd6+36];
	xor.b32  	%r333, %r333, %r218;
$L__BB0_10:
	and.b32  	%r220, %r203, 4;
	setp.eq.s32 	%p6, %r220, 0;
	@%p6 bra 	$L__BB0_12;
	ld.global.u32 	%r221, [%rd6+40];
	xor.b32  	%r337, %r337, %r221;
	ld.global.u32 	%r222, [%rd6+44];
	xor.b32  	%r336, %r336, %r222;
	ld.global.u32 	%r223, [%rd6+48];
	xor.b32  	%r335, %r335, %r223;
	ld.global.u32 	%r224, [%rd6+52];
	xor.b32  	%r334, %r334, %r224;
	ld.global.u32 	%r225, [%rd6+56];
	xor.b32  	%r333, %r333, %r225;
$L__BB0_12:
	and.b32  	%r227, %r203, 8;
	setp.eq.s32 	%p7, %r227, 0;
	@%p7 bra 	$L__BB0_14;
	ld.global.u32 	%r228, [%rd6+60];
	xor.b32  	%r337, %r337, %r228;
	ld.global.u32 	%r229, [%rd6+64];
	xor.b32  	%r336, %r336, %r229;
	ld.global.u32 	%r230, [%rd6+68];
	xor.b32  	%r335, %r335, %r230;
	ld.global.u32 	%r231, [%rd6+72];
	xor.b32  	%r334, %r334, %r231;
	ld.global.u32 	%r232, [%rd6+76];
	xor.b32  	%r333, %r333, %r232;
$L__BB0_14:
	and.b32  	%r234, %r203, 16;
	setp.eq.s32 	%p8, %r234, 0;
	@%p8 bra 	$L__BB0_16;
	ld.global.u32 	%r235, [%rd6+80];
	xor.b32  	%r337, %r337, %r235;
	ld.global.u32 	%r236, [%rd6+84];
	xor.b32  	%r336, %r336, %r236;
	ld.global.u32 	%r237, [%rd6+88];
	xor.b32  	%r335, %r335, %r237;
	ld.global.u32 	%r238, [%rd6+92];
	xor.b32  	%r334, %r334, %r238;
	ld.global.u32 	%r239, [%rd6+96];
	xor.b32  	%r333, %r333, %r239;
$L__BB0_16:
	and.b32  	%r241, %r203, 32;
	setp.eq.s32 	%p9, %r241, 0;
	@%p9 bra 	$L__BB0_18;
	ld.global.u32 	%r242, [%rd6+100];
	xor.b32  	%r337, %r337, %r242;
	ld.global.u32 	%r243, [%rd6+104];
	xor.b32  	%r336, %r336, %r243;
	ld.global.u32 	%r244, [%rd6+108];
	xor.b32  	%r335, %r335, %r244;
	ld.global.u32 	%r245, [%rd6+112];
	xor.b32  	%r334, %r334, %r245;
	ld.global.u32 	%r246, [%rd6+116];
	xor.b32  	%r333, %r333, %r246;
$L__BB0_18:
	and.b32  	%r248, %r203, 64;
	setp.eq.s32 	%p10, %r248, 0;
	@%p10 bra 	$L__BB0_20;
	ld.global.u32 	%r249, [%rd6+120];
	xor.b32  	%r337, %r337, %r249;
	ld.global.u32 	%r250, [%rd6+124];
	xor.b32  	%r336, %r336, %r250;
	ld.global.u32 	%r251, [%rd6+128];
	xor.b32  	%r335, %r335, %r251;
	ld.global.u32 	%r252, [%rd6+132];
	xor.b32  	%r334, %r334, %r252;
	ld.global.u32 	%r253, [%rd6+136];
	xor.b32  	%r333, %r333, %r253;
$L__BB0_20:
	and.b32  	%r255, %r203, 128;
	setp.eq.s32 	%p11, %r255, 0;
	@%p11 bra 	$L__BB0_22;
	ld.global.u32 	%r256, [%rd6+140];
	xor.b32  	%r337, %r337, %r256;
	ld.global.u32 	%r257, [%rd6+144];
	xor.b32  	%r336, %r336, %r257;
	ld.global.u32 	%r258, [%rd6+148];
	xor.b32  	%r335, %r335, %r258;
	ld.global.u32 	%r259, [%rd6+152];
	xor.b32  	%r334, %r334, %r259;
	ld.global.u32 	%r260, [%rd6+156];
	xor.b32  	%r333, %r333, %r260;
$L__BB0_22:
	and.b32  	%r262, %r203, 256;
	setp.eq.s32 	%p12, %r262, 0;
	@%p12 bra 	$L__BB0_24;
	ld.global.u32 	%r263, [%rd6+160];
	xor.b32  	%r337, %r337, %r263;
	ld.global.u32 	%r264, [%rd6+164];
	xor.b32  	%r336, %r336, %r264;
	ld.global.u32 	%r265, [%rd6+168];
	xor.b32  	%r335, %r335, %r265;
	ld.global.u32 	%r266, [%rd6+172];
	xor.b32  	%r334, %r334, %r266;
	ld.global.u32 	%r267, [%rd6+176];
	xor.b32  	%r333, %r333, %r267;
$L__BB0_24:
	and.b32  	%r269, %r203, 512;
	setp.eq.s32 	%p13, %r269, 0;
	@%p13 bra 	$L__BB0_26;
	ld.global.u32 	%r270, [%rd6+180];
	xor.b32  	%r337, %r337, %r270;
	ld.global.u32 	%r271, [%rd6+184];
	xor.b32  	%r336, %r336, %r271;
	ld.global.u32 	%r272, [%rd6+188];
	xor.b32  	%r335, %r335, %r272;
	ld.global.u32 	%r273, [%rd6+192];
	xor.b32  	%r334, %r334, %r273;
	ld.global.u32 	%r274, [%rd6+196];
	xor.b32  	%r333, %r333, %r274;
$L__BB0_26:
	and.b32  	%r276, %r203, 1024;
	setp.eq.s32 	%p14, %r276, 0;
	@%p14 bra 	$L__BB0_28;
	ld.global.u32 	%r277, [%rd6+200];
	xor.b32  	%r337, %r337, %r277;
	ld.global.u32 	%r278, [%rd6+204];
	xor.b32  	%r336, %r336, %r278;
	ld.global.u32 	%r279, [%rd6+208];
	xor.b32  	%r335, %r335, %r279;
	ld.global.u32 	%r280, [%rd6+212];
	xor.b32  	%r334, %r334, %r280;
	ld.global.u32 	%r281, [%rd6+216];
	xor.b32  	%r333, %r333, %r281;
$L__BB0_28:
	and.b32  	%r283, %r203, 2048;
	setp.eq.s32 	%p15, %r283, 0;
	@%p15 bra 	$L__BB0_30;
	ld.global.u32 	%r284, [%rd6+220];
	xor.b32  	%r337, %r337, %r284;
	ld.global.u32 	%r285, [%rd6+224];
	xor.b32  	%r336, %r336, %r285;
	ld.global.u32 	%r286, [%rd6+228];
	xor.b32  	%r335, %r335, %r286;
	ld.global.u32 	%r287, [%rd6+232];
	xor.b32  	%r334, %r334, %r287;
	ld.global.u32 	%r288, [%rd6+236];
	xor.b32  	%r333, %r333, %r288;
$L__BB0_30:
	and.b32  	%r290, %r203, 4096;
	setp.eq.s32 	%p16, %r290, 0;
	@%p16 bra 	$L__BB0_32;
	ld.global.u32 	%r291, [%rd6+240];
	xor.b32  	%r337, %r337, %r291;
	ld.global.u32 	%r292, [%rd6+244];
	xor.b32  	%r336, %r336, %r292;
	ld.global.u32 	%r293, [%rd6+248];
	xor.b32  	%r335, %r335, %r293;
	ld.global.u32 	%r294, [%rd6+252];
	xor.b32  	%r334, %r334, %r294;
	ld.global.u32 	%r295, [%rd6+256];
	xor.b32  	%r333, %r333, %r295;
$L__BB0_32:
	and.b32  	%r297, %r203, 8192;
	setp.eq.s32 	%p17, %r297, 0;
	@%p17 bra 	$L__BB0_34;
	ld.global.u32 	%r298, [%rd6+260];
	xor.b32  	%r337, %r337, %r298;
	ld.global.u32 	%r299, [%rd6+264];
	xor.b32  	%r336, %r336, %r299;
	ld.global.u32 	%r300, [%rd6+268];
	xor.b32  	%r335, %r335, %r300;
	ld.global.u32 	%r301, [%rd6+272];
	xor.b32  	%r334, %r334, %r301;
	ld.global.u32 	%r302, [%rd6+276];
	xor.b32  	%r333, %r333, %r302;
$L__BB0_34:
	and.b32  	%r304, %r203, 16384;
	setp.eq.s32 	%p18, %r304, 0;
	@%p18 bra 	$L__BB0_36;
	ld.global.u32 	%r305, [%rd6+280];
	xor.b32  	%r337, %r337, %r305;
	ld.global.u32 	%r306, [%rd6+284];
	xor.b32  	%r336, %r336, %r306;
	ld.global.u32 	%r307, [%rd6+288];
	xor.b32  	%r335, %r335, %r307;
	ld.global.u32 	%r308, [%rd6+292];
	xor.b32  	%r334, %r334, %r308;
	ld.global.u32 	%r309, [%rd6+296];
	xor.b32  	%r333, %r333, %r309;
$L__BB0_36:
	and.b32  	%r311, %r203, 32768;
	setp.eq.s32 	%p19, %r311, 0;
	@%p19 bra 	$L__BB0_38;
	ld.global.u32 	%r312, [%rd6+300];
	xor.b32  	%r337, %r337, %r312;
	ld.global.u32 	%r313, [%rd6+304];
	xor.b32  	%r336, %r336, %r313;
	ld.global.u32 	%r314, [%rd6+308];
	xor.b32  	%r335, %r335, %r314;
	ld.global.u32 	%r315, [%rd6+312];
	xor.b32  	%r334, %r334, %r315;
	ld.global.u32 	%r316, [%rd6+316];
	xor.b32  	%r333, %r333, %r316;
$L__BB0_38:
	add.s32 	%r332, %r332, 16;
	setp.ne.s32 	%p20, %r332, 32;
	@%p20 bra 	$L__BB0_6;
	mad.lo.s32 	%r317, %r326, -31, %r11;
	add.s32 	%r326, %r317, 1;
	setp.ne.s32 	%p21, %r326, 5;
	@%p21 bra 	$L__BB0_5;
	st.global.u32 	[%rd2+4], %r337;
	st.global.u32 	[%rd2+8], %r336;
	st.global.u32 	[%rd2+12], %r335;
	st.global.u32 	[%rd2+16], %r334;
	st.global.u32 	[%rd2+20], %r333;
	add.s32 	%r320, %r320, 1;
	setp.lt.u32 	%p22, %r320, %r2;
	@%p22 bra 	$L__BB0_4;
$L__BB0_41:
	shr.u64 	%rd7, %rd18, 2;
	add.s32 	%r319, %r319, 1;
	setp.gt.u64 	%p23, %rd18, 3;
	mov.u64 	%rd18, %rd7;
	@%p23 bra 	$L__BB0_2;
$L__BB0_42:
	mov.b32 	%r318, 0;
	st.global.v2.u32 	[%rd2+24], {%r318, %r318};
	st.global.u32 	[%rd2+32], %r318;
	mov.b64 	%rd17, 0;
	st.global.u64 	[%rd2+40], %rd17;
	ret;

}
	// .globl	_Z10ising_stepPbfbP17curandStateXORWOW
.visible .entry _Z10ising_stepPbfbP17curandStateXORWOW(
	.param .u64 .ptr .align 1 _Z10ising_stepPbfbP17curandStateXORWOW_param_0,
	.param .f32 _Z10ising_stepPbfbP17curandStateXORWOW_param_1,
	.param .u8 _Z10ising_stepPbfbP17curandStateXORWOW_param_2,
	.param .u64 .ptr .align 1 _Z10ising_stepPbfbP17curandStateXORWOW_param_3
)
{
	.reg .pred 	%p<4>;
	.reg .b16 	%rs<5>;
	.reg .b32 	%r<83>;
	.reg .b32 	%f<19>;
	.reg .b64 	%rd<17>;

	ld.param.u64 	%rd2, [_Z10ising_stepPbfbP17curandStateXORWOW_param_0];
	ld.param.f32 	%f1, [_Z10ising_stepPbfbP17curandStateXORWOW_param_1];
	ld.param.s8 	%rs1, [_Z10ising_stepPbfbP17curandStateXORWOW_param_2];
	ld.param.u64 	%rd3, [_Z10ising_stepPbfbP17curandStateXORWOW_param_3];
	cvta.to.global.u64 	%rd4, %rd3;
	cvta.to.global.u64 	%rd5, %rd2;
	mov.u32 	%r3, %ctaid.x;
	mov.u32 	%r4, %ntid.x;
	mov.u32 	%r5, %tid.x;
	mad.lo.s32 	%r6, %r3, %r4, %r5;
	shl.b32 	%r7, %r6, 1;
	shr.s32 	%r8, %r6, 31;
	shr.u32 	%r9, %r8, 21;
	add.s32 	%r10, %r6, %r9;
	shr.s32 	%r11, %r10, 11;
	shr.s32 	%r12, %r7, 31;
	shr.u32 	%r13, %r12, 20;
	add.s32 	%r14, %r7, %r13;
	and.b32  	%r15, %r14, -4096;
	sub.s32 	%r16, %r7, %r15;
	shr.u32 	%r17, %r10, 31;
	add.s32 	%r18, %r11, %r17;
	and.b32  	%r19, %r18, -2;
	sub.s32 	%r20, %r11, %r19;
	cvt.s32.s16 	%r21, %rs1;
	xor.b32  	%r22, %r20, %r21;
	add.s32 	%r23, %r22, %r16;
	add.s32 	%r24, %r11, 1;
	shr.s32 	%r25, %r24, 31;
	shr.u32 	%r26, %r25, 20;
	add.s32 	%r27, %r24, %r26;
	and.b32  	%r28, %r27, 1044480;
	sub.s32 	%r29, %r24, %r28;
	shl.b32 	%r30, %r29, 12;
	add.s32 	%r31, %r30, %r23;
	cvt.s64.s32 	%rd6, %r31;
	add.s64 	%rd7, %rd5, %rd6;
	ld.global.s8 	%r32, [%rd7];
	add.s32 	%r33, %r11, 4095;
	shr.s32 	%r34, %r33, 31;
	shr.u32 	%r35, %r34, 20;
	add.s32 	%r36, %r33, %r35;
	and.b32  	%r37, %r36, 1044480;
	sub.s32 	%r38, %r33, %r37;
	shl.b32 	%r39, %r38, 12;
	add.s32 	%r40, %r39, %r23;
	cvt.s64.s32 	%rd8, %r40;
	add.s64 	%rd9, %rd5, %rd8;
	ld.global.s8 	%r41, [%rd9];
	shl.b32 	%r42, %r11, 12;
	add.s32 	%r43, %r23, 1;
	shr.s32 	%r44, %r43, 31;
	shr.u32 	%r45, %r44, 20;
	add.s32 	%r46, %r43, %r45;
	and.b32  	%r47, %r46, -4096;
	sub.s32 	%r48, %r43, %r47;
	add.s32 	%r49, %r42, %r48;
	cvt.s64.s32 	%rd10, %r49;
	add.s64 	%rd11, %rd5, %rd10;
	ld.global.s8 	%r50, [%rd11];
	add.s32 	%r51, %r50, %r32;
	add.s32 	%r52, %r23, 4095;
	shr.s32 	%r53, %r52, 31;
	shr.u32 	%r54, %r53, 20;
	add.s32 	%r55, %r52, %r54;
	and.b32  	%r56, %r55, -4096;
	sub.s32 	%r57, %r52, %r56;
	add.s32 	%r58, %r42, %r57;
	cvt.s64.s32 	%rd12, %r58;
	add.s64 	%rd13, %rd5, %rd12;
	ld.global.s8 	%r59, [%rd13];
	add.s32 	%r60, %r51, %r59;
	add.s32 	%r61, %r60, %r41;
	add.s32 	%r62, %r61, 2147483646;
	add.s32 	%r63, %r42, %r23;
	cvt.s64.s32 	%rd14, %r63;
	add.s64 	%rd1, %rd5, %rd14;
	ld.global.s8 	%rs2, [%rd1];
	mul.wide.s16 	%r64, %rs2, 4;
	add.s32 	%r65, %r64, -2;
	mul.lo.s32 	%r66, %r62, %r65;
	shl.b32 	%r1, %r66, 1;
	mul.wide.s32 	%rd15, %r6, 48;
	add.s64 	%rd16, %rd4, %rd15;
	ld.global.v2.u32 	{%r67, %r68}, [%rd16];
	shr.u32 	%r69, %r68, 2;
	xor.b32  	%r70, %r69, %r68;
	ld.global.v2.u32 	{%r71, %r72}, [%rd16+8];
	ld.global.v2.u32 	{%r73, %r74}, [%rd16+16];
	st.global.v2.u32 	[%rd16+8], {%r72, %r73};
	shl.b32 	%r75, %r74, 4;
	shl.b32 	%r76, %r70, 1;
	xor.b32  	%r77, %r76, %r75;
	xor.b32  	%r78, %r77, %r70;
	xor.b32  	%r79, %r78, %r74;
	st.global.v2.u32 	[%rd16+16], {%r74, %r79};
	add.s32 	%r80, %r67, 362437;
	st.global.v2.u32 	[%rd16], {%r80, %r71};
	add.s32 	%r2, %r79, %r80;
	setp.lt.s32 	%p1, %r1, 1;
	@%p1 bra 	$L__BB1_2;
	cvt.rn.f32.u32 	%f2, %r2;
	fma.rn.f32 	%f3, %f2, 0f2F800000, 0f2F000000;
	cvt.rn.f32.u32 	%f4, %r1;
	neg.f32 	%f5, %f4;
	mul.f32 	%f6, %f1, %f5;
	fma.rn.f32 	%f7, %f6, 0f3BBB989D, 0f3F000000;
	cvt.sat.f32.f32 	%f8, %f7;
	mov.f32 	%f9, 0f4B400001;
	mov.f32 	%f10, 0f437C0000;
	fma.rm.f32 	%f11, %f8, %f10, %f9;
	add.f32 	%f12, %f11, 0fCB40007F;
	neg.f32 	%f13, %f12;
	fma.rn.f32 	%f14, %f6, 0f3FB8AA3B, %f13;
	fma.rn.f32 	%f15, %f6, 0f32A57060, %f14;
	mov.b32 	%r81, %f11;
	shl.b32 	%r82, %r81, 23;
	mov.b32 	%f16, %r82;
	ex2.approx.ftz.f32 	%f17, %f15;
	mul.f32 	%f18, %f17, %f16;
	setp.leu.f32 	%p2, %f18, %f3;
	@%p2 bra 	$L__BB1_3;
$L__BB1_2:
	ld.global.u8 	%rs3, [%rd1];
	setp.eq.s16 	%p3, %rs3, 0;
	selp.u16 	%rs4, 1, 0, %p3;
	st.global.u8 	[%rd1], %rs4;
$L__BB1_3:
	ret;

}


// ===== COMPILED SASS (sm_100) =====

	.target	sm_100

	.elftype	@"ET_EXEC"


//--------------------- .note.nv.tkinfo           --------------------------
	.section	.note.nv.tkinfo,"",@"SHT_NOTE"
	.sectionflags	@"SHF_NOTE_NV_TKINFO"
	.tkinfo
        /*0018*/ 	.word	0x00000002
        /*0030*/ 	.string	""
        /*0030*/ 	.string	"ptxas"
        /*0030*/ 	.string	"Cuda compilation tools, release 13.0, V13.0.88"
        /*0030*/ 	.string	"Build cuda_13.0.r13.0/compiler.36424714_0"
        /*0030*/ 	.string	"-arch sm_100 -m 64 "



//--------------------- .note.nv.cuinfo           --------------------------
	.section	.note.nv.cuinfo,"",@"SHT_NOTE"
	.sectionflags	@"SHF_NOTE_NV_CUINFO"
        /*0018*/ 	.short	0x0002
        /*001a*/ 	.short	0x0064
        /*001c*/ 	.short	0x0082
	.zero		2


//--------------------- .nv.info                  --------------------------
	.section	.nv.info,"",@"SHT_CUDA_INFO"
	.align	4


	//----- nvinfo : EIATTR_REGCOUNT
	.align		4
        /*0000*/ 	.byte	0x04, 0x2f
        /*0002*/ 	.short	(.L_10 - .L_9)
	.align		4
.L_9:
        /*0004*/ 	.word	index@(_Z19setup_curand_kernelP17curandStateXORWOWm)
        /*0008*/ 	.word	0x0000001f


	//----- nvinfo : EIATTR_FRAME_SIZE
	.align		4
.L_10:
        /*000c*/ 	.byte	0x04, 0x11
        /*000e*/ 	.short	(.L_12 - .L_11)
	.align		4
.L_11:
        /*0010*/ 	.word	index@(_Z19setup_curand_kernelP17curandStateXORWOWm)
        /*0014*/ 	.word	0x00000000


	//----- nvinfo : EIATTR_REGCOUNT
	.align		4
.L_12:
        /*0018*/ 	.byte	0x04, 0x2f
        /*001a*/ 	.short	(.L_14 - .L_13)
	.align		4
.L_13:
        /*001c*/ 	.word	index@(_Z10ising_stepPbfbP17curandStateXORWOW)
        /*0020*/ 	.word	0x00000015


	//----- nvinfo : EIATTR_FRAME_SIZE
	.align		4
.L_14:
        /*0024*/ 	.byte	0x04, 0x11
        /*0026*/ 	.short	(.L_16 - .L_15)
	.align		4
.L_15:
        /*0028*/ 	.word	index@(_Z10ising_stepPbfbP17curandStateXORWOW)
        /*002c*/ 	.word	0x00000000


	//----- nvinfo : EIATTR_MIN_STACK_SIZE
	.align		4
.L_16:
        /*0030*/ 	.byte	0x04, 0x12
        /*0032*/ 	.short	(.L_18 - .L_17)
	.align		4
.L_17:
        /*0034*/ 	.word	index@(_Z10ising_stepPbfbP17curandStateXORWOW)
        /*0038*/ 	.word	0x00000000


	//----- nvinfo : EIATTR_MIN_STACK_SIZE
	.align		4
.L_18:
        /*003c*/ 	.byte	0x04, 0x12
        /*003e*/ 	.short	(.L_20 - .L_19)
	.align		4
.L_19:
        /*0040*/ 	.word	index@(_Z19setup_curand_kernelP17curandStateXORWOWm)
        /*0044*/ 	.word	0x00000000
.L_20:


//--------------------- .nv.compat                --------------------------
	.section	.nv.compat,"",@"SHT_CUDA_COMPAT_INFO"
	.align	4
        /*0000*/ 	.byte	0x02, 0x09, 0x00, 0x00, 0x02, 0x02, 0x01, 0x00, 0x02, 0x05, 0x05, 0x00, 0x03, 0x07, 0x01, 0x01
        /*0010*/ 	.byte	0x02, 0x03, 0x00, 0x00, 0x02, 0x06, 0x01, 0x00, 0x04, 0x0b, 0x08, 0x00, 0x09, 0x00, 0x00, 0x00
        /*0020*/ 	.byte	0x00, 0x00, 0x00, 0x00


//--------------------- .nv.info._Z10ising_stepPbfbP17curandStateXORWOW --------------------------
	.section	.nv.info._Z10ising_stepPbfbP17curandStateXORWOW,"",@"SHT_CUDA_INFO"
	.sectionflags	@""
	.align	4


	//----- nvinfo : EIATTR_CUDA_API_VERSION
	.align		4
        /*0000*/ 	.byte	0x04, 0x37
        /*0002*/ 	.short	(.L_22 - .L_21)
.L_21:
        /*0004*/ 	.word	0x00000082


	//----- nvinfo : EIATTR_KPARAM_INFO
	.align		4
.L_22:
        /*0008*/ 	.byte	0x04, 0x17
        /*000a*/ 	.short	(.L_24 - .L_23)
.L_23:
        /*000c*/ 	.word	0x00000000
        /*0010*/ 	.short	0x0003
        /*0012*/ 	.short	0x0010
        /*0014*/ 	.byte	0x00, 0xf5, 0x21, 0x00


	//----- nvinfo : EIATTR_KPARAM_INFO
	.align		4
.L_24:
        /*0018*/ 	.byte	0x04, 0x17
        /*001a*/ 	.short	(.L_26 - .L_25)
.L_25:
        /*001c*/ 	.word	0x00000000
        /*0020*/ 	.short	0x0002
        /*0022*/ 	.short	0x000c
        /*0024*/ 	.byte	0x00, 0xf0, 0x05, 0x00


	//----- nvinfo : EIATTR_KPARAM_INFO
	.align		4
.L_26:
        /*0028*/ 	.byte	0x04, 0x17
        /*002a*/ 	.short	(.L_28 - .L_27)
.L_27:
        /*002c*/ 	.word	0x00000000
        /*0030*/ 	.short	0x0001
        /*0032*/ 	.short	0x0008
        /*0034*/ 	.byte	0x00, 0xf0, 0x11, 0x00


	//----- nvinfo : EIATTR_KPARAM_INFO
	.align		4
.L_28:
        /*0038*/ 	.byte	0x04, 0x17
        /*003a*/ 	.short	(.L_30 - .L_29)
.L_29:
        /*003c*/ 	.word	0x00000000
        /*0040*/ 	.short	0x0000
        /*0042*/ 	.short	0x0000
        /*0044*/ 	.byte	0x00, 0xf5, 0x21, 0x00


	//----- nvinfo : EIATTR_SPARSE_MMA_MASK
	.align		4
.L_30:
        /*0048*/ 	.byte	0x03, 0x50
        /*004a*/ 	.short	0x0000


	//----- nvinfo : EIATTR_MAXREG_COUNT
	.align		4
        /*004c*/ 	.byte	0x03, 0x1b
        /*004e*/ 	.short	0x00ff


	//----- nvinfo : EIATTR_MERCURY_ISA_VERSION
	.align		4
        /*0050*/ 	.byte	0x03, 0x5f
        /*0052*/ 	.short	0x0101


	//----- nvinfo : EIATTR_VRC_CTA_INIT_COUNT
	.align		4
        /*0054*/ 	.byte	0x02, 0x4a
	.zero		1
	.zero		1


	//----- nvinfo : EIATTR_EXIT_INSTR_OFFSETS
	.align		4
        /*0058*/ 	.byte	0x04, 0x1c
        /*005a*/ 	.short	(.L_32 - .L_31)


	//   ....[0]....
.L_31:
        /*005c*/ 	.word	0x000006a0


	//   ....[1]....
        /*0060*/ 	.word	0x00000700


	//----- nvinfo : EIATTR_CRS_STACK_SIZE
	.align		4
.L_32:
        /*0064*/ 	.byte	0x04, 0x1e
        /*0066*/ 	.short	(.L_34 - .L_33)
.L_33:
        /*0068*/ 	.word	0x00000000


	//----- nvinfo : EIATTR_CBANK_PARAM_SIZE
	.align		4
.L_34:
        /*006c*/ 	.byte	0x03, 0x19
        /*006e*/ 	.short	0x0018


	//----- nvinfo : EIATTR_PARAM_CBANK
	.align		4
        /*0070*/ 	.byte	0x04, 0x0a
        /*0072*/ 	.short	(.L_36 - .L_35)
	.align		4
.L_35:
        /*0074*/ 	.word	index@(.nv.constant0._Z10ising_stepPbfbP17curandStateXORWOW)
        /*0078*/ 	.short	0x0380
        /*007a*/ 	.short	0x0018


	//----- nvinfo : EIATTR_SW_WAR
	.align		4
.L_36:
        /*007c*/ 	.byte	0x04, 0x36
        /*007e*/ 	.short	(.L_38 - .L_37)
.L_37:
        /*0080*/ 	.word	0x00000008
.L_38:


//--------------------- .nv.info._Z19setup_curand_kernelP17curandStateXORWOWm --------------------------
	.section	.nv.info._Z19setup_curand_kernelP17curandStateXORWOWm,"",@"SHT_CUDA_INFO"
	.sectionflags	@""
	.align	4


	//----- nvinfo : EIATTR_CUDA_API_VERSION
	.align		4
        /*0000*/ 	.byte	0x04, 0x37
        /*0002*/ 	.short	(.L_40 - .L_39)
.L_39:
        /*0004*/ 	.word	0x00000082


	//----- nvinfo : EIATTR_KPARAM_INFO
	.align		4
.L_40:
        /*0008*/ 	.byte	0x04, 0x17
        /*000a*/ 	.short	(.L_42 - .L_41)
.L_41:
        /*000c*/ 	.word	0x00000000
        /*0010*/ 	.short	0x0001
        /*0012*/ 	.short	0x0008
        /*0014*/ 	.byte	0x00, 0xf0, 0x21, 0x00


	//----- nvinfo : EIATTR_KPARAM_INFO
	.align		4
.L_42:
        /*0018*/ 	.byte	0x04, 0x17
        /*001a*/ 	.short	(.L_44 - .L_43)
.L_43:
        /*001c*/ 	.word	0x00000000
        /*0020*/ 	.short	0x0000
        /*0022*/ 	.short	0x0000
        /*0024*/ 	.byte	0x00, 0xf5, 0x21, 0x00


	//----- nvinfo : EIATTR_SPARSE_MMA_MASK
	.align		4
.L_44:
        /*0028*/ 	.byte	0x03, 0x50
        /*002a*/ 	.short	0x0000


	//----- nvinfo : EIATTR_MAXREG_COUNT
	.align		4
        /*002c*/ 	.byte	0x03, 0x1b
        /*002e*/ 	.short	0x00ff


	//----- nvinfo : EIATTR_MERCURY_ISA_VERSION
	.align		4
        /*0030*/ 	.byte	0x03, 0x5f
        /*0032*/ 	.short	0x0101


	//----- nvinfo : EIATTR_VRC_CTA_INIT_COUNT
	.align		4
        /*0034*/ 	.byte	0x02, 0x4a
	.zero		1
	.zero		1


	//----- nvinfo : EIATTR_EXIT_INSTR_OFFSETS
	.align		4
        /*0038*/ 	.byte	0x04, 0x1c
        /*003a*/ 	.short	(.L_46 - .L_45)


	//   ....[0]....
.L_45:
        /*003c*/ 	.word	0x00000ed0


	//----- nvinfo : EIATTR_CRS_STACK_SIZE
	.align		4
.L_46:
        /*0040*/ 	.byte	0x04, 0x1e
        /*0042*/ 	.short	(.L_48 - .L_47)
.L_47:
        /*0044*/ 	.word	0x00000000


	//----- nvinfo : EIATTR_CBANK_PARAM_SIZE
	.align		4
.L_48:
        /*0048*/ 	.byte	0x03, 0x19
        /*004a*/ 	.short	0x0010


	//----- nvinfo : EIATTR_PARAM_CBANK
	.align		4
        /*004c*/ 	.byte	0x04, 0x0a
        /*004e*/ 	.short	(.L_50 - .L_49)
	.align		4
.L_49:
        /*0050*/ 	.word	index@(.nv.constant0._Z19setup_curand_kernelP17curandStateXORWOWm)
        /*0054*/ 	.short	0x0380
        /*0056*/ 	.short	0x0010


	//----- nvinfo : EIATTR_SW_WAR
	.align		4
.L_50:
        /*0058*/ 	.byte	0x04, 0x36
        /*005a*/ 	.short	(.L_52 - .L_51)
.L_51:
        /*005c*/ 	.word	0x00000008
.L_52:


//--------------------- .nv.callgraph             --------------------------
	.section	.nv.callgraph,"",@"SHT_CUDA_CALLGRAPH"
	.align	4
	.sectionentsize	8
	.align		4
        /*0000*/ 	.word	0x00000000
	.align		4
        /*0004*/ 	.word	0xffffffff
	.align		4
        /*0008*/ 	.word	0x00000000
	.align		4
        /*000c*/ 	.word	0xfffffffe
	.align		4
        /*0010*/ 	.word	0x00000000
	.align		4
        /*0014*/ 	.word	0xfffffffd
	.align		4
        /*0018*/ 	.word	0x00000000
	.align		4
        /*001c*/ 	.word	0xfffffffc


//--------------------- .nv.constant4             --------------------------
	.section	.nv.constant4,"a",@progbits
	.align	8
	.align		8
.nv.constant4:
        /*0000*/ 	.dword	precalc_xorwow_matrix
	.align		8
        /*0008*/ 	.dword	precalc_xorwow_offset_matrix
	.align		8
        /*0010*/ 	.dword	mrg32k3aM1
	.align		8
        /*0018*/ 	.dword	mrg32k3aM2
	.align		8
        /*0020*/ 	.dword	mrg32k3aM1SubSeq
	.align		8
        /*0028*/ 	.dword	mrg32k3aM2SubSeq
	.align		8
        /*0030*/ 	.dword	mrg32k3aM1Seq
	.align		8
        /*0038*/ 	.dword	mrg32k3aM2Seq


//--------------------- .nv.constant3             --------------------------
	.section	.nv.constant3,"a",@progbits
	.align	8
.nv.constant3:
	.type		__cr_lgamma_table,@object
	.size		__cr_lgamma_table,(.L_8 - __cr_lgamma_table)
__cr_lgamma_table:
        /*0000*/ 	.byte	0x00, 0x00, 0x00, 0x00, 0x00, 0x00, 0x00, 0x00, 0x00, 0x00, 0x00, 0x00, 0x00, 0x00, 0x00, 0x00
        /*0010*/ 	.byte	0xef, 0x39, 0xfa, 0xfe, 0x42, 0x2e, 0xe6, 0x3f, 0x02, 0x20, 0x2a, 0xfa, 0x0b, 0xab, 0xfc, 0x3f
        /*0020*/ 	.byte	0xf9, 0x2c, 0x92, 0x7c, 0xa7, 0x6c, 0x09, 0x40, 0xc9, 0x79, 0x44, 0x3c, 0x64, 0x26, 0x13, 0x40
        /*0030*/ 	.byte	0xca, 0x01, 0xcf, 0x3a, 0x27, 0x51, 0x1a, 0x40, 0x30, 0xcc, 0x2d, 0xf3, 0xe1, 0x0c, 0x21, 0x40
        /*0040*/ 	.byte	0x0d, 0xb7, 0xfc, 0x82, 0x8e, 0x35, 0x25, 0x40
.L_8:


//--------------------- .text._Z10ising_stepPbfbP17curandStateXORWOW --------------------------
	.section	.text._Z10ising_stepPbfbP17curandStateXORWOW,"ax",@progbits
	.align	128
        .global         _Z10ising_stepPbfbP17curandStateXORWOW
        .type           _Z10ising_stepPbfbP17curandStateXORWOW,@function
        .size           _Z10ising_stepPbfbP17curandStateXORWOW,(.L_x_12 - _Z10ising_stepPbfbP17curandStateXORWOW)
        .other          _Z10ising_stepPbfbP17curandStateXORWOW,@"STO_CUDA_ENTRY STV_DEFAULT"
_Z10ising_stepPbfbP17curandStateXORWOW:
.text._Z10ising_stepPbfbP17curandStateXORWOW:
[----:B------:R-:W-:Y:S01]  /*0000*/  LDC R1, c[0x0][0x37c] ;  /* 0x0000df00ff017b82 */ /* 0x000fe20000000800 */
[----:B------:R-:W0:Y:S07]  /*0010*/  S2R R3, SR_TID.X ;  /* 0x0000000000037919 */ /* 0x000e2e0000002100 */
[----:B------:R-:W0:Y:S01]  /*0020*/  S2UR UR4, SR_CTAID.X ;  /* 0x00000000000479c3 */ /* 0x000e220000002500 */
[----:B------:R-:W1:Y:S07]  /*0030*/  LDCU.64 UR6, c[0x0][0x380] ;  /* 0x00007000ff0677ac */ /* 0x000e6e0008000a00 */
[----:B------:R-:W0:Y:S02]  /*0040*/  LDC R0, c[0x0][0x360] ;  /* 0x0000d800ff007b82 */ /* 0x000e240000000800 */
[----:B0-----:R-:W-:Y:S01]  /*0050*/  IMAD R0, R0, UR4, R3 ;  /* 0x0000000400007c24 */ /* 0x001fe2000f8e0203 */
[----:B------:R-:W0:Y:S03]  /*0060*/  LDCU.U8 UR4, c[0x0][0x38c] ;  /* 0x00007180ff0477ac */ /* 0x000e260008000000 */
[----:B------:R-:W-:Y:S01]  /*0070*/  IMAD.SHL.U32 R5, R0, 0x2, RZ ;  /* 0x0000000200057824 */ /* 0x000fe200078e00ff */
[----:B------:R-:W-:-:S04]  /*0080*/  SHF.R.S32.HI R3, RZ, 0x1f, R0 ;  /* 0x0000001fff037819 */ /* 0x000fc80000011400 */
[----:B------:R-:W-:Y:S02]  /*0090*/  LEA.HI R3, R3, R0, RZ, 0xb ;  /* 0x0000000003037211 */ /* 0x000fe400078f58ff */
[----:B------:R-:W-:Y:S02]  /*00a0*/  SHF.R.S32.HI R2, RZ, 0x1f, R5 ;  /* 0x0000001fff027819 */ /* 0x000fe40000011405 */
[----:B------:R-:W-:Y:S02]  /*00b0*/  SHF.R.S32.HI R4, RZ, 0xb, R3 ;  /* 0x0000000bff047819 */ /* 0x000fe40000011403 */
[----:B------:R-:W-:Y:S02]  /*00c0*/  LEA.HI R2, R2, R5, RZ, 0xc ;  /* 0x0000000502027211 */ /* 0x000fe400078f60ff */
[----:B------:R-:W-:Y:S01]  /*00d0*/  LEA.HI R3, R3, R4, RZ, 0x1 ;  /* 0x0000000403037211 */ /* 0x000fe200078f08ff */
[----:B------:R-:W-:Y:S01]  /*00e0*/  VIADD R6, R4, 0x1 ;  /* 0x0000000104067836 */ /* 0x000fe20000000000 */
[----:B0-----:R-:W-:Y:S01]  /*00f0*/  UPRMT UR4, UR4, 0x8880, URZ ;  /* 0x0000888004047896 */ /* 0x001fe200080000ff */
[----:B------:R-:W-:Y:S01]  /*0100*/  LOP3.LUT R2, R2, 0xfffff000, RZ, 0xc0, !PT ;  /* 0xfffff00002027812 */ /* 0x000fe200078ec0ff */
[----:B------:R-:W-:Y:S01]  /*0110*/  VIADD R8, R4, 0xfff ;  /* 0x00000fff04087836 */ /* 0x000fe20000000000 */
[----:B------:R-:W-:-:S02]  /*0120*/  LOP3.LUT R3, R3, 0xfffffffe, RZ, 0xc0, !PT ;  /* 0xfffffffe03037812 */ /* 0x000fc400078ec0ff */
[----:B------:R-:W-:-:S03]  /*0130*/  SHF.R.S32.HI R7, RZ, 0x1f, R6 ;  /* 0x0000001fff077819 */ /* 0x000fc60000011406 */
[----:B------:R-:W-:Y:S01]  /*0140*/  IMAD.IADD R3, R4, 0x1, -R3 ;  /* 0x0000000104037824 */ /* 0x000fe200078e0a03 */
[----:B------:R-:W-:-:S04]  /*0150*/  LEA.HI R7, R7, R6, RZ, 0xc ;  /* 0x0000000607077211 */ /* 0x000fc800078f60ff */
[----:B------:R-:W-:Y:S01]  /*0160*/  LOP3.LUT R3, R3, UR4, RZ, 0x3c, !PT ;  /* 0x0000000403037c12 */ /* 0x000fe2000f8e3cff */
[----:B------:R-:W0:Y:S01]  /*0170*/  LDCU.64 UR4, c[0x0][0x358] ;  /* 0x00006b00ff0477ac */ /* 0x000e220008000a00 */
[----:B------:R-:W-:Y:S02]  /*0180*/  LOP3.LUT R7, R7, 0xff000, RZ, 0xc0, !PT ;  /* 0x000ff00007077812 */ /* 0x000fe400078ec0ff */
[----:B------:R-:W-:-:S03]  /*0190*/  IADD3 R5, PT, PT, R3, R5, -R2 ;  /* 0x0000000503057210 */ /* 0x000fc60007ffe802 */
[----:B------:R-:W-:Y:S01]  /*01a0*/  IMAD.IADD R6, R6, 0x1, -R7 ;  /* 0x0000000106067824 */ /* 0x000fe200078e0a07 */
[----:B------:R-:W-:Y:S01]  /*01b0*/  SHF.R.S32.HI R7, RZ, 0x1f, R8 ;  /* 0x0000001fff077819 */ /* 0x000fe20000011408 */
[C---:B------:R-:W-:Y:S02]  /*01c0*/  VIADD R10, R5.reuse, 0x1 ;  /* 0x00000001050a7836 */ /* 0x040fe40000000000 */
[----:B------:R-:W-:-:S03]  /*01d0*/  VIADD R12, R5, 0xfff ;  /* 0x00000fff050c7836 */ /* 0x000fc60000000000 */
[----:B------:R-:W-:Y:S02]  /*01e0*/  SHF.R.S32.HI R3, RZ, 0x1f, R10 ;  /* 0x0000001fff037819 */ /* 0x000fe4000001140a */
[----:B------:R-:W-:Y:S02]  /*01f0*/  SHF.R.S32.HI R11, RZ, 0x1f, R12 ;  /* 0x0000001fff0b7819 */ /* 0x000fe4000001140c */
[----:B------:R-:W-:Y:S02]  /*0200*/  LEA.HI R9, R3, R10, RZ, 0xc ;  /* 0x0000000a03097211 */ /* 0x000fe400078f60ff */
[----:B------:R-:W2:Y:S01]  /*0210*/  LDC.64 R2, c[0x0][0x390] ;  /* 0x0000e400ff027b82 */ /* 0x000ea20000000a00 */
[----:B------:R-:W-:Y:S02]  /*0220*/  LEA.HI R13, R11, R12, RZ, 0xc ;  /* 0x0000000c0b0d7211 */ /* 0x000fe400078f60ff */
[----:B------:R-:W-:Y:S02]  /*0230*/  LOP3.LUT R11, R9, 0xfffff000, RZ, 0xc0, !PT ;  /* 0xfffff000090b7812 */ /* 0x000fe400078ec0ff */
[----:B------:R-:W-:-:S02]  /*0240*/  LOP3.LUT R13, R13, 0xfffff000, RZ, 0xc0, !PT ;  /* 0xfffff0000d0d7812 */ /* 0x000fc400078ec0ff */
[----:B------:R-:W-:Y:S01]  /*0250*/  LEA.HI R9, R7, R8, RZ, 0xc ;  /* 0x0000000807097211 */ /* 0x000fe200078f60ff */
[----:B------:R-:W-:Y:S02]  /*0260*/  IMAD R7, R6, 0x1000, R5 ;  /* 0x0000100006077824 */ /* 0x000fe400078e0205 */
[----:B------:R-:W-:Y:S01]  /*0270*/  IMAD.IADD R11, R10, 0x1, -R11 ;  /* 0x000000010a0b7824 */ /* 0x000fe200078e0a0b */
[----:B------:R-:W-:Y:S01]  /*0280*/  LOP3.LUT R9, R9, 0xff000, RZ, 0xc0, !PT ;  /* 0x000ff00009097812 */ /* 0x000fe200078ec0ff */
[----:B------:R-:W-:Y:S01]  /*0290*/  IMAD.IADD R13, R12, 0x1, -R13 ;  /* 0x000000010c0d7824 */ /* 0x000fe200078e0a0d */
[C---:B-1----:R-:W-:Y:S01]  /*02a0*/  IADD3 R6, P0, PT, R7.reuse, UR6, RZ ;  /* 0x0000000607067c10 */ /* 0x042fe2000ff1e0ff */
[C---:B------:R-:W-:Y:S02]  /*02b0*/  IMAD R11, R4.reuse, 0x1000, R11 ;  /* 0x00001000040b7824 */ /* 0x040fe400078e020b */
[----:B------:R-:W-:Y:S01]  /*02c0*/  IMAD R13, R4, 0x1000, R13 ;  /* 0x00001000040d7824 */ /* 0x000fe200078e020d */
[----:B------:R-:W-:Y:S01]  /*02d0*/  LEA.HI.X.SX32 R7, R7, UR7, 0x1, P0 ;  /* 0x0000000707077c11 */ /* 0x000fe200080f0eff */
[----:B------:R-:W-:Y:S01]  /*02e0*/  IMAD.IADD R8, R8, 0x1, -R9 ;  /* 0x0000000108087824 */ /* 0x000fe200078e0a09 */
[----:B------:R-:W-:Y:S01]  /*02f0*/  IADD3 R14, P1, PT, R11, UR6, RZ ;  /* 0x000000060b0e7c10 */ /* 0x000fe2000ff3e0ff */
[--C-:B------:R-:W-:Y:S01]  /*0300*/  IMAD R9, R4, 0x1000, R5.reuse ;  /* 0x0000100004097824 */ /* 0x100fe200078e0205 */
[----:B------:R-:W-:Y:S01]  /*0310*/  IADD3 R16, P0, PT, R13, UR6, RZ ;  /* 0x000000060d107c10 */ /* 0x000fe2000ff1e0ff */
[----:B------:R-:W-:Y:S01]  /*0320*/  IMAD R8, R8, 0x1000, R5 ;  /* 0x0000100008087824 */ /* 0x000fe200078e0205 */
[----:B------:R-:W-:Y:S01]  /*0330*/  LEA.HI.X.SX32 R15, R11, UR7, 0x1, P1 ;  /* 0x000000070b0f7c11 */ /* 0x000fe200088f0eff */
[----:B--2---:R-:W-:Y:S01]  /*0340*/  IMAD.WIDE R4, R0, 0x30, R2 ;  /* 0x0000003000047825 */ /* 0x004fe200078e0202 */
[----:B------:R-:W-:Y:S01]  /*0350*/  LEA.HI.X.SX32 R17, R13, UR7, 0x1, P0 ;  /* 0x000000070d117c11 */ /* 0x000fe200080f0eff */
[----:B0-----:R-:W2:Y:S01]  /*0360*/  LDG.E.S8 R18, desc[UR4][R6.64] ;  /* 0x0000000406127981 */ /* 0x001ea2000c1e1300 */
[----:B------:R-:W-:-:S02]  /*0370*/  IADD3 R12, P1, PT, R8, UR6, RZ ;  /* 0x00000006080c7c10 */ /* 0x000fc4000ff3e0ff */
[C---:B------:R-:W-:Y:S01]  /*0380*/  IADD3 R2, P0, PT, R9.reuse, UR6, RZ ;  /* 0x0000000609027c10 */ /* 0x040fe2000ff1e0ff */
[----:B------:R0:W2:Y:S01]  /*0390*/  LDG.E.S8 R15, desc[UR4][R14.64] ;  /* 0x000000040e0f7981 */ /* 0x0000a2000c1e1300 */
[----:B------:R-:W-:Y:S02]  /*03a0*/  LEA.HI.X.SX32 R13, R8, UR7, 0x1, P1 ;  /* 0x00000007080d7c11 */ /* 0x000fe400088f0eff */
[----:B------:R-:W-:Y:S01]  /*03b0*/  LEA.HI.X.SX32 R3, R9, UR7, 0x1, P0 ;  /* 0x0000000709037c11 */ /* 0x000fe200080f0eff */
[----:B------:R-:W2:Y:S04]  /*03c0*/  LDG.E.S8 R16, desc[UR4][R16.64] ;  /* 0x0000000410107981 */ /* 0x000ea8000c1e1300 */
[----:B------:R-:W0:Y:S04]  /*03d0*/  LDG.E.64 R8, desc[UR4][R4.64] ;  /* 0x0000000404087981 */ /* 0x000e28000c1e1b00 */
[----:B------:R-:W3:Y:S04]  /*03e0*/  LDG.E.64 R6, desc[UR4][R4.64+0x10] ;  /* 0x0000100404067981 */ /* 0x000ee8000c1e1b00 */
[----:B------:R-:W4:Y:S04]  /*03f0*/  LDG.E.S8 R12, desc[UR4][R12.64] ;  /* 0x000000040c0c7981 */ /* 0x000f28000c1e1300 */
[----:B------:R-:W5:Y:S04]  /*0400*/  LDG.E.S8 R0, desc[UR4][R2.64] ;  /* 0x0000000402007981 */ /* 0x000f68000c1e1300 */
[----:B------:R-:W5:Y:S01]  /*0410*/  LDG.E.64 R10, desc[UR4][R4.64+0x8] ;  /* 0x00000804040a7981 */ /* 0x000f62000c1e1b00 */
[----:B------:R-:W-:Y:S01]  /*0420*/  BSSY.RECONVERGENT B0, `(.L_x_0) ;  /* 0x0000029000007945 */ /* 0x000fe20003800200 */
[----:B0-----:R-:W-:-:S04]  /*0430*/  SHF.R.U32.HI R14, RZ, 0x2, R9 ;  /* 0x00000002ff0e7819 */ /* 0x001fc80000011609 */
[----:B------:R-:W-:Y:S01]  /*0440*/  LOP3.LUT R14, R14, R9, RZ, 0x3c, !PT ;  /* 0x000000090e0e7212 */ /* 0x000fe200078e3cff */
[----:B---3--:R-:W-:Y:S01]  /*0450*/  IMAD.SHL.U32 R9, R7, 0x10, RZ ;  /* 0x0000001007097824 */ /* 0x008fe200078e00ff */
[----:B--2---:R-:W-:-:S03]  /*0460*/  IADD3 R15, PT, PT, R16, R15, R18 ;  /* 0x0000000f100f7210 */ /* 0x004fc60007ffe012 */
[----:B------:R-:W-:Y:S01]  /*0470*/  IMAD.SHL.U32 R16, R14, 0x2, RZ ;  /* 0x000000020e107824 */ /* 0x000fe200078e00ff */
[----:B----4-:R-:W-:Y:S02]  /*0480*/  IADD3 R15, PT, PT, R15, 0x7ffffffe, R12 ;  /* 0x7ffffffe0f0f7810 */ /* 0x010fe40007ffe00c */
[----:B-----5:R-:W-:Y:S02]  /*0490*/  LEA R0, R0, 0xfffffffe, 0x2 ;  /* 0xfffffffe00007811 */ /* 0x020fe400078e10ff */
[----:B------:R-:W-:Y:S01]  /*04a0*/  LOP3.LUT R16, R14, R16, R9, 0x96, !PT ;  /* 0x000000100e107212 */ /* 0x000fe200078e9609 */
[----:B------:R-:W-:Y:S02]  /*04b0*/  IMAD.MOV.U32 R13, RZ, RZ, R6 ;  /* 0x000000ffff0d7224 */ /* 0x000fe400078e0006 */
[----:B------:R-:W-:Y:S01]  /*04c0*/  IMAD R0, R15, R0, RZ ;  /* 0x000000000f007224 */ /* 0x000fe200078e02ff */
[----:B------:R-:W-:Y:S01]  /*04d0*/  LOP3.LUT R15, R16, R7, RZ, 0x3c, !PT ;  /* 0x00000007100f7212 */ /* 0x000fe200078e3cff */
[----:B------:R-:W-:-:S02]  /*04e0*/  IMAD.MOV.U32 R14, RZ, RZ, R7 ;  /* 0x000000ffff0e7224 */ /* 0x000fc400078e0007 */
[----:B------:R-:W-:Y:S02]  /*04f0*/  IMAD.MOV.U32 R12, RZ, RZ, R11 ;  /* 0x000000ffff0c7224 */ /* 0x000fe400078e000b */
[----:B------:R-:W-:Y:S02]  /*0500*/  VIADD R8, R8, 0x587c5 ;  /* 0x000587c508087836 */ /* 0x000fe40000000000 */
[----:B------:R-:W-:Y:S01]  /*0510*/  IMAD.MOV.U32 R9, RZ, RZ, R10 ;  /* 0x000000ffff097224 */ /* 0x000fe200078e000a */
[----:B------:R0:W-:Y:S01]  /*0520*/  STG.E.64 desc[UR4][R4.64+0x10], R14 ;  /* 0x0000100e04007986 */ /* 0x0001e2000c101b04 */
[----:B------:R-:W-:-:S03]  /*0530*/  IMAD.SHL.U32 R0, R0, 0x2, RZ ;  /* 0x0000000200007824 */ /* 0x000fc600078e00ff */
[----:B------:R0:W-:Y:S04]  /*0540*/  STG.E.64 desc[UR4][R4.64+0x8], R12 ;  /* 0x0000080c04007986 */ /* 0x0001e8000c101b04 */
[----:B------:R0:W-:Y:S01]  /*0550*/  STG.E.64 desc[UR4][R4.64], R8 ;  /* 0x0000000804007986 */ /* 0x0001e2000c101b04 */
[----:B------:R-:W-:Y:S01]  /*0560*/  ISETP.GE.AND P0, PT, R0, 0x1, PT ;  /* 0x000000010000780c */ /* 0x000fe20003f06270 */
[----:B------:R-:W-:-:S12]  /*0570*/  IMAD.IADD R6, R15, 0x1, R8 ;  /* 0x000000010f067824 */ /* 0x000fd800078e0208 */
[----:B0-----:R-:W-:Y:S05]  /*0580*/  @!P0 BRA `(.L_x_1) ;  /* 0x0000000000488947 */ /* 0x001fea0003800000 */
[----:B------:R-:W0:Y:S01]  /*0590*/  LDCU UR6, c[0x0][0x388] ;  /* 0x00007100ff0677ac */ /* 0x000e220008000800 */
[----:B------:R-:W-:Y:S01]  /*05a0*/  I2FP.F32.U32 R0, R0 ;  /* 0x0000000000007245 */ /* 0x000fe20000201000 */
[----:B------:R-:W-:Y:S01]  /*05b0*/  IMAD.MOV.U32 R5, RZ, RZ, 0x3bbb989d ;  /* 0x3bbb989dff057424 */ /* 0x000fe200078e00ff */
[----:B------:R-:W-:Y:S01]  /*05c0*/  I2FP.F32.U32 R6, R6 ;  /* 0x0000000600067245 */ /* 0x000fe20000201000 */
[----:B------:R-:W-:Y:S02]  /*05d0*/  IMAD.MOV.U32 R7, RZ, RZ, 0x437c0000 ;  /* 0x437c0000ff077424 */ /* 0x000fe400078e00ff */
[----:B0-----:R-:W-:-:S04]  /*05e0*/  FMUL R0, R0, -UR6 ;  /* 0x8000000600007c20 */ /* 0x001fc80008400000 */
[----:B------:R-:W-:-:S04]  /*05f0*/  FFMA.SAT R4, R0, R5, 0.5 ;  /* 0x3f00000000047423 */ /* 0x000fc80000002005 */
[----:B------:R-:W-:Y:S01]  /*0600*/  FFMA.RM R4, R4, R7, 12582913 ;  /* 0x4b40000104047423 */ /* 0x000fe20000004007 */
[----:B------:R-:W-:-:S03]  /*0610*/  IMAD.MOV.U32 R7, RZ, RZ, 0x2f800000 ;  /* 0x2f800000ff077424 */ /* 0x000fc600078e00ff */
[C---:B------:R-:W-:Y:S01]  /*0620*/  FADD R5, R4.reuse, -12583039 ;  /* 0xcb40007f04057421 */ /* 0x040fe20000000000 */
[----:B------:R-:W-:Y:S02]  /*0630*/  IMAD.SHL.U32 R4, R4, 0x800000, RZ ;  /* 0x0080000004047824 */ /* 0x000fe400078e00ff */
[----:B------:R-:W-:Y:S01]  /*0640*/  FFMA R6, R6, R7, 1.1641532182693481445e-10 ;  /* 0x2f00000006067423 */ /* 0x000fe20000000007 */
[----:B------:R-:W-:-:S04]  /*0650*/  FFMA R5, R0, 1.4426950216293334961, -R5 ;  /* 0x3fb8aa3b00057823 */ /* 0x000fc80000000805 */
[----:B------:R-:W-:-:S06]  /*0660*/  FFMA R5, R0, 1.925963033500011079e-08, R5 ;  /* 0x32a5706000057823 */ /* 0x000fcc0000000005 */
[----:B------:R-:W0:Y:S02]  /*0670*/  MUFU.EX2 R5, R5 ;  /* 0x0000000500057308 */ /* 0x000e240000000800 */
[----:B0-----:R-:W-:-:S05]  /*0680*/  FMUL R7, R4, R5 ;  /* 0x0000000504077220 */ /* 0x001fca0000400000 */
[----:B------:R-:W-:-:S13]  /*0690*/  FSETP.GT.AND P0, PT, R7, R6, PT ;  /* 0x000000060700720b */ /* 0x000fda0003f04000 */
[----:B------:R-:W-:Y:S05]  /*06a0*/  @!P0 EXIT ;  /* 0x000000000000894d */ /* 0x000fea0003800000 */
.L_x_1:
[----:B------:R-:W-:Y:S05]  /*06b0*/  BSYNC.RECONVERGENT B0 ;  /* 0x0000000000007941 */ /* 0x000fea0003800200 */
.L_x_0:
[----:B------:R-:W2:Y:S02]  /*06c0*/  LDG.E.U8 R0, desc[UR4][R2.64] ;  /* 0x0000000402007981 */ /* 0x000ea4000c1e1100 */
[----:B--2---:R-:W-:-:S04]  /*06d0*/  ISETP.NE.AND P0, PT, R0, RZ, PT ;  /* 0x000000ff0000720c */ /* 0x004fc80003f05270 */
[----:B------:R-:W-:-:S05]  /*06e0*/  SEL R5, RZ, 0x1, P0 ;  /* 0x00000001ff057807 */ /* 0x000fca0000000000 */
[----:B------:R-:W-:Y:S01]  /*06f0*/  STG.E.U8 desc[UR4][R2.64], R5 ;  /* 0x0000000502007986 */ /* 0x000fe2000c101104 */
[----:B------:R-:W-:Y:S05]  /*0700*/  EXIT ;  /* 0x000000000000794d */ /* 0x000fea0003800000 */
.L_x_2:
[----:B------:R-:W-:-:S00]  /*0710*/  BRA `(.L_x_2) ;  /* 0xfffffffc00fc7947 */ /* 0x000fc0000383ffff */
[----:B------:R-:W-:-:S00]  /*0720*/  NOP ;  /* 0x0000000000007918 */ /* 0x000fc00000000000 */
        /* <DEDUP_REMOVED lines=13> */
.L_x_12:


//--------------------- .text._Z19setup_curand_kernelP17curandStateXORWOWm --------------------------
	.section	.text._Z19setup_curand_kernelP17curandStateXORWOWm,"ax",@progbits
	.align	128
        .global         _Z19setup_curand_kernelP17curandStateXORWOWm
        .type           _Z19setup_curand_kernelP17curandStateXORWOWm,@function
        .size           _Z19setup_curand_kernelP17curandStateXORWOWm,(.L_x_13 - _Z19setup_curand_kernelP17curandStateXORWOWm)
        .other          _Z19setup_curand_kernelP17curandStateXORWOWm,@"STO_CUDA_ENTRY STV_DEFAULT"
_Z19setup_curand_kernelP17curandStateXORWOWm:
.text._Z19setup_curand_kernelP17curandStateXORWOWm:
[----:B------:R-:W-:Y:S01]  /*0000*/  LDC R1, c[0x0][0x37c] ;  /* 0x0000df00ff017b82 */ /* 0x000fe20000000800 */
[----:B------:R-:W0:Y:S07]  /*0010*/  S2R R4, SR_TID.X ;  /* 0x0000000000047919 */ /* 0x000e2e0000002100 */
[----:B------:R-:W1:Y:S01]  /*0020*/  LDC.64 R2, c[0x0][0x388] ;  /* 0x0000e200ff027b82 */ /* 0x000e620000000a00 */
[----:B------:R-:W2:Y:S01]  /*0030*/  LDCU.64 UR4, c[0x0][0x358] ;  /* 0x00006b00ff0477ac */ /* 0x000ea20008000a00 */
[----:B------:R-:W-:Y:S06]  /*0040*/  BSSY.RECONVERGENT B0, `(.L_x_3) ;  /* 0x00000e5000007945 */ /* 0x000fec0003800200 */
[----:B------:R-:W0:Y:S08]  /*0050*/  S2UR UR6, SR_CTAID.X ;  /* 0x00000000000679c3 */ /* 0x000e300000002500 */
[----:B------:R-:W0:Y:S08]  /*0060*/  LDC R13, c[0x0][0x360] ;  /* 0x0000d800ff0d7b82 */ /* 0x000e300000000800 */
[----:B------:R-:W3:Y:S01]  /*0070*/  LDC.64 R6, c[0x0][0x380] ;  /* 0x0000e000ff067b82 */ /* 0x000ee20000000a00 */
[----:B-1----:R-:W-:-:S02]  /*0080*/  LOP3.LUT R0, R2, 0xaad26b49, RZ, 0x3c, !PT ;  /* 0xaad26b4902007812 */ /* 0x002fc400078e3cff */
[----:B------:R-:W-:-:S03]  /*0090*/  LOP3.LUT R2, R3, 0xf7dcefdd, RZ, 0x3c, !PT ;  /* 0xf7dcefdd03027812 */ /* 0x000fc600078e3cff */
[----:B------:R-:W-:Y:S02]  /*00a0*/  IMAD R0, R0, 0x4182bed5, RZ ;  /* 0x4182bed500007824 */ /* 0x000fe400078e02ff */
[----:B------:R-:W-:Y:S02]  /*00b0*/  IMAD R3, R2, -0x658354e5, RZ ;  /* 0x9a7cab1b02037824 */ /* 0x000fe400078e02ff */
[C---:B------:R-:W-:Y:S01]  /*00c0*/  VIADD R5, R0.reuse, 0x75bcd15 ;  /* 0x075bcd1500057836 */ /* 0x040fe20000000000 */
[C---:B------:R-:W-:Y:S01]  /*00d0*/  LOP3.LUT R8, R0.reuse, 0x159a55e5, RZ, 0x3c, !PT ;  /* 0x159a55e500087812 */ /* 0x040fe200078e3cff */
[C---:B------:R-:W-:Y:S01]  /*00e0*/  VIADD R11, R0.reuse, 0x583f19 ;  /* 0x00583f19000b7836 */ /* 0x040fe20000000000 */
[C---:B------:R-:W-:Y:S01]  /*00f0*/  LOP3.LUT R10, R3.reuse, 0x5491333, RZ, 0x3c, !PT ;  /* 0x05491333030a7812 */ /* 0x040fe200078e3cff */
[----:B------:R-:W-:Y:S02]  /*0100*/  VIADD R9, R3, 0x1f123bb5 ;  /* 0x1f123bb503097836 */ /* 0x000fe40000000000 */
[----:B0-----:R-:W-:Y:S01]  /*0110*/  IMAD R13, R13, UR6, R4 ;  /* 0x000000060d0d7c24 */ /* 0x001fe2000f8e0204 */
[----:B------:R-:W-:-:S04]  /*0120*/  IADD3 R4, PT, PT, R0, 0x64f0c9, R3 ;  /* 0x0064f0c900047810 */ /* 0x000fc80007ffe003 */
[C---:B------:R-:W-:Y:S01]  /*0130*/  ISETP.NE.AND P0, PT, R13.reuse, RZ, PT ;  /* 0x000000ff0d00720c */ /* 0x040fe20003f05270 */
[----:B---3--:R-:W-:-:S05]  /*0140*/  IMAD.WIDE R6, R13, 0x30, R6 ;  /* 0x000000300d067825 */ /* 0x008fca00078e0206 */
[----:B--2---:R0:W-:Y:S04]  /*0150*/  STG.E.64 desc[UR4][R6.64], R4 ;  /* 0x0000000406007986 */ /* 0x0041e8000c101b04 */
[----:B------:R0:W-:Y:S04]  /*0160*/  STG.E.64 desc[UR4][R6.64+0x8], R8 ;  /* 0x0000080806007986 */ /* 0x0001e8000c101b04 */
[----:B------:R0:W-:Y:S01]  /*0170*/  STG.E.64 desc[UR4][R6.64+0x10], R10 ;  /* 0x0000100a06007986 */ /* 0x0001e2000c101b04 */
[----:B------:R-:W-:Y:S05]  /*0180*/  @!P0 BRA `(.L_x_4) ;  /* 0x0000000c00408947 */ /* 0x000fea0003800000 */
[----:B------:R-:W-:Y:S01]  /*0190*/  SHF.R.S32.HI R0, RZ, 0x1f, R13 ;  /* 0x0000001fff007819 */ /* 0x000fe2000001140d */
[----:B------:R-:W-:-:S07]  /*01a0*/  IMAD.MOV.U32 R12, RZ, RZ, RZ ;  /* 0x000000ffff0c7224 */ /* 0x000fce00078e00ff */
.L_x_10:
[----:B-1----:R-:W-:Y:S01]  /*01b0*/  LOP3.LUT R2, R13, 0x3, RZ, 0xc0, !PT ;  /* 0x000000030d027812 */ /* 0x002fe200078ec0ff */
[----:B------:R-:W-:Y:S03]  /*01c0*/  BSSY.RECONVERGENT B1, `(.L_x_5) ;  /* 0x00000c6000017945 */ /* 0x000fe60003800200 */
[----:B------:R-:W-:-:S04]  /*01d0*/  ISETP.NE.U32.AND P0, PT, R2, RZ, PT ;  /* 0x000000ff0200720c */ /* 0x000fc80003f05070 */
[----:B------:R-:W-:-:S13]  /*01e0*/  ISETP.NE.AND.EX P0, PT, RZ, RZ, PT, P0 ;  /* 0x000000ffff00720c */ /* 0x000fda0003f05300 */
[----:B------:R-:W-:Y:S05]  /*01f0*/  @!P0 BRA `(.L_x_6) ;  /* 0x0000000c00088947 */ /* 0x000fea0003800000 */
[----:B0-----:R-:W0:Y:S01]  /*0200*/  LDC.64 R8, c[0x4][RZ] ;  /* 0x01000000ff087b82 */ /* 0x001e220000000a00 */
[----:B------:R-:W-:Y:S02]  /*0210*/  IMAD.MOV.U32 R14, RZ, RZ, RZ ;  /* 0x000000ffff0e7224 */ /* 0x000fe400078e00ff */
[----:B0-----:R-:W-:-:S07]  /*0220*/  IMAD.WIDE.U32 R8, R12, 0xc80, R8 ;  /* 0x00000c800c087825 */ /* 0x001fce00078e0008 */
.L_x_9:
[----:B-1----:R-:W-:Y:S01]  /*0230*/  IMAD.MOV.U32 R15, RZ, RZ, RZ ;  /* 0x000000ffff0f7224 */ /* 0x002fe200078e00ff */
[----:B------:R-:W-:Y:S01]  /*0240*/  CS2R R2, SRZ ;  /* 0x0000000000027805 */ /* 0x000fe2000001ff00 */
[----:B------:R-:W-:Y:S01]  /*0250*/  IMAD.MOV.U32 R17, RZ, RZ, RZ ;  /* 0x000000ffff117224 */ /* 0x000fe200078e00ff */
[----:B------:R-:W-:-:S07]  /*0260*/  CS2R R4, SRZ ;  /* 0x0000000000047805 */ /* 0x000fce000001ff00 */
.L_x_8:
[----:B------:R-:W-:-:S05]  /*0270*/  IMAD.WIDE.U32 R10, R17, 0x4, R6 ;  /* 0x00000004110a7825 */ /* 0x000fca00078e0006 */
[----:B------:R0:W5:Y:S01]  /*0280*/  LDG.E R16, desc[UR4][R10.64+0x4] ;  /* 0x000004040a107981 */ /* 0x000162000c1e1900 */
[----:B------:R-:W-:-:S07]  /*0290*/  IMAD.MOV.U32 R19, RZ, RZ, RZ ;  /* 0x000000ffff137224 */ /* 0x000fce00078e00ff */
.L_x_7:
[----:B-----5:R-:W-:Y:S01]  /*02a0*/  SHF.R.U32.HI R24, RZ, R19, R16 ;  /* 0x00000013ff187219 */ /* 0x020fe20000011610 */
[----:B0-----:R-:W-:-:S03]  /*02b0*/  IMAD.SHL.U32 R10, R17, 0x20, RZ ;  /* 0x00000020110a7824 */ /* 0x001fc600078e00ff */
[----:B------:R-:W-:Y:S01]  /*02c0*/  LOP3.LUT R11, R24, 0x1, RZ, 0xc0, !PT ;  /* 0x00000001180b7812 */ /* 0x000fe200078ec0ff */
[----:B------:R-:W-:-:S03]  /*02d0*/  IMAD.IADD R10, R10, 0x1, R19 ;  /* 0x000000010a0a7824 */ /* 0x000fc600078e0213 */
[----:B------:R-:W-:Y:S01]  /*02e0*/  ISETP.NE.U32.AND P0, PT, R11, 0x1, PT ;  /* 0x000000010b00780c */ /* 0x000fe20003f05070 */
[----:B------:R-:W-:-:S03]  /*02f0*/  IMAD R11, R10, 0x5, RZ ;  /* 0x000000050a0b7824 */ /* 0x000fc600078e02ff */
[----:B------:R-:W-:Y:S01]  /*0300*/  R2P PR, R24, 0x7e ;  /* 0x0000007e18007804 */ /* 0x000fe20000000000 */
[----:B------:R-:W-:-:S08]  /*0310*/  IMAD.WIDE.U32 R10, R11, 0x4, R8 ;  /* 0x000000040b0a7825 */ /* 0x000fd000078e0008 */
[----:B------:R-:W2:Y:S04]  /*0320*/  @!P0 LDG.E R18, desc[UR4][R10.64] ;  /* 0x000000040a128981 */ /* 0x000ea8000c1e1900 */
[----:B------:R-:W3:Y:S04]  /*0330*/  @!P0 LDG.E R20, desc[UR4][R10.64+0x10] ;  /* 0x000010040a148981 */ /* 0x000ee8000c1e1900 */
[----:B------:R-:W4:Y:S04]  /*0340*/  @P1 LDG.E R22, desc[UR4][R10.64+0x14] ;  /* 0x000014040a161981 */ /* 0x000f28000c1e1900 */
[----:B------:R-:W4:Y:S04]  /*0350*/  @P2 LDG.E R26, desc[UR4][R10.64+0x28] ;  /* 0x000028040a1a2981 */ /* 0x000f28000c1e1900 */
[----:B------:R-:W4:Y:S04]  /*0360*/  @!P0 LDG.E R21, desc[UR4][R10.64+0x4] ;  /* 0x000004040a158981 */ /* 0x000f28000c1e1900 */
[----:B------:R-:W4:Y:S04]  /*0370*/  @!P0 LDG.E R23, desc[UR4][R10.64+0xc] ;  /* 0x00000c040a178981 */ /* 0x000f28000c1e1900 */
[----:B------:R-:W4:Y:S04]  /*0380*/  @P1 LDG.E R25, desc[UR4][R10.64+0x18] ;  /* 0x000018040a191981 */ /* 0x000f28000c1e1900 */
[----:B------:R-:W4:Y:S04]  /*0390*/  @P3 LDG.E R28, desc[UR4][R10.64+0x3c] ;  /* 0x00003c040a1c3981 */ /* 0x000f28000c1e1900 */
[----:B------:R-:W4:Y:S01]  /*03a0*/  @P6 LDG.E R27, desc[UR4][R10.64+0x7c] ;  /* 0x00007c040a1b6981 */ /* 0x000f22000c1e1900 */
[----:B--2---:R-:W-:-:S03]  /*03b0*/  @!P0 LOP3.LUT R15, R15, R18, RZ, 0x3c, !PT ;  /* 0x000000120f0f8212 */ /* 0x004fc600078e3cff */
[----:B------:R-:W2:Y:S01]  /*03c0*/  @!P0 LDG.E R18, desc[UR4][R10.64+0x8] ;  /* 0x000008040a128981 */ /* 0x000ea2000c1e1900 */
[----:B---3--:R-:W-:-:S03]  /*03d0*/  @!P0 LOP3.LUT R3, R3, R20, RZ, 0x3c, !PT ;  /* 0x0000001403038212 */ /* 0x008fc600078e3cff */
[----:B------:R-:W3:Y:S01]  /*03e0*/  @P1 LDG.E R20, desc[UR4][R10.64+0x24] ;  /* 0x000024040a141981 */ /* 0x000ee2000c1e1900 */
[----:B----4-:R-:W-:-:S03]  /*03f0*/  @P1 LOP3.LUT R15, R15, R22, RZ, 0x3c, !PT ;  /* 0x000000160f0f1212 */ /* 0x010fc600078e3cff */
[----:B------:R-:W4:Y:S01]  /*0400*/  @P2 LDG.E R22, desc[UR4][R10.64+0x38] ;  /* 0x000038040a162981 */ /* 0x000f22000c1e1900 */
[----:B------:R-:W-:-:S03]  /*0410*/  @P2 LOP3.LUT R15, R15, R26, RZ, 0x3c, !PT ;  /* 0x0000001a0f0f2212 */ /* 0x000fc600078e3cff */
[----:B------:R-:W4:Y:S01]  /*0420*/  @P4 LDG.E R26, desc[UR4][R10.64+0x50] ;  /* 0x000050040a1a4981 */ /* 0x000f22000c1e1900 */
[----:B------:R-:W-:-:S03]  /*0430*/  @!P0 LOP3.LUT R4, R4, R21, RZ, 0x3c, !PT ;  /* 0x0000001504048212 */ /* 0x000fc600078e3cff */
[----:B------:R-:W4:Y:S01]  /*0440*/  @P1 LDG.E R21, desc[UR4][R10.64+0x20] ;  /* 0x000020040a151981 */ /* 0x000f22000c1e1900 */
[----:B------:R-:W-:-:S03]  /*0450*/  @!P0 LOP3.LUT R2, R2, R23, RZ, 0x3c, !PT ;  /* 0x0000001702028212 */ /* 0x000fc600078e3cff */
[----:B------:R-:W4:Y:S01]  /*0460*/  @P2 LDG.E R23, desc[UR4][R10.64+0x2c] ;  /* 0x00002c040a172981 */ /* 0x000f22000c1e1900 */
[----:B------:R-:W-:-:S03]  /*0470*/  @P1 LOP3.LUT R4, R4, R25, RZ, 0x3c, !PT ;  /* 0x0000001904041212 */ /* 0x000fc600078e3cff */
[----:B------:R-:W4:Y:S01]  /*0480*/  @P2 LDG.E R25, desc[UR4][R10.64+0x34] ;  /* 0x000034040a192981 */ /* 0x000f22000c1e1900 */
[----:B--2---:R-:W-:-:S03]  /*0490*/  @!P0 LOP3.LUT R5, R5, R18, RZ, 0x3c, !PT ;  /* 0x0000001205058212 */ /* 0x004fc600078e3cff */
[----:B------:R-:W2:Y:S01]  /*04a0*/  @P1 LDG.E R18, desc[UR4][R10.64+0x1c] ;  /* 0x00001c040a121981 */ /* 0x000ea2000c1e1900 */
[----:B---3--:R-:W-:-:S03]  /*04b0*/  @P1 LOP3.LUT R3, R3, R20, RZ, 0x3c, !PT ;  /* 0x0000001403031212 */ /* 0x008fc600078e3cff */
[----:B------:R-:W3:Y:S01]  /*04c0*/  @P2 LDG.E R20, desc[UR4][R10.64+0x30] ;  /* 0x000030040a142981 */ /* 0x000ee2000c1e1900 */
[----:B----4-:R-:W-:-:S03]  /*04d0*/  @P2 LOP3.LUT R3, R3, R22, RZ, 0x3c, !PT ;  /* 0x0000001603032212 */ /* 0x010fc600078e3cff */
[----:B------:R-:W4:Y:S01]  /*04e0*/  @P3 LDG.E R22, desc[UR4][R10.64+0x4c] ;  /* 0x00004c040a163981 */ /* 0x000f22000c1e1900 */
[----:B------:R-:W-:-:S04]  /*04f0*/  @P3 LOP3.LUT R15, R15, R28, RZ, 0x3c, !PT ;  /* 0x0000001c0f0f3212 */ /* 0x000fc800078e3cff */
[----:B------:R-:W-:Y:S02]  /*0500*/  @P4 LOP3.LUT R15, R15, R26, RZ, 0x3c, !PT ;  /* 0x0000001a0f0f4212 */ /* 0x000fe400078e3cff */
[----:B------:R-:W-:Y:S01]  /*0510*/  @P1 LOP3.LUT R2, R2, R21, RZ, 0x3c, !PT ;  /* 0x0000001502021212 */ /* 0x000fe200078e3cff */
[----:B------:R-:W4:Y:S04]  /*0520*/  @P5 LDG.E R26, desc[UR4][R10.64+0x64] ;  /* 0x000064040a1a5981 */ /* 0x000f28000c1e1900 */
[----:B------:R-:W4:Y:S01]  /*0530*/  @P3 LDG.E R21, desc[UR4][R10.64+0x40] ;  /* 0x000040040a153981 */ /* 0x000f22000c1e1900 */
[----:B------:R-:W-:Y:S02]  /*0540*/  @P2 LOP3.LUT R4, R4, R23, RZ, 0x3c, !PT ;  /* 0x0000001704042212 */ /* 0x000fe400078e3cff */
[----:B------:R-:W-:Y:S01]  /*0550*/  @P2 LOP3.LUT R2, R2, R25, RZ, 0x3c, !PT ;  /* 0x0000001902022212 */ /* 0x000fe200078e3cff */
[----:B------:R-:W4:Y:S04]  /*0560*/  @P3 LDG.E R23, desc[UR4][R10.64+0x48] ;  /* 0x000048040a173981 */ /* 0x000f28000c1e1900 */
[----:B------:R-:W4:Y:S01]  /*0570*/  @P4 LDG.E R25, desc[UR4][R10.64+0x54] ;  /* 0x000054040a194981 */ /* 0x000f22000c1e1900 */
[----:B--2---:R-:W-:-:S03]  /*0580*/  @P1 LOP3.LUT R5, R5, R18, RZ, 0x3c, !PT ;  /* 0x0000001205051212 */ /* 0x004fc600078e3cff */
[----:B------:R-:W2:Y:S01]  /*0590*/  @P3 LDG.E R18, desc[UR4][R10.64+0x44] ;  /* 0x000044040a123981 */ /* 0x000ea2000c1e1900 */
[----:B---3--:R-:W-:-:S03]  /*05a0*/  @P2 LOP3.LUT R5, R5, R20, RZ, 0x3c, !PT ;  /* 0x0000001405052212 */ /* 0x008fc600078e3cff */
[----:B------:R-:W3:Y:S01]  /*05b0*/  @P4 LDG.E R20, desc[UR4][R10.64+0x58] ;  /* 0x000058040a144981 */ /* 0x000ee2000c1e1900 */
[----:B----4-:R-:W-:-:S03]  /*05c0*/  @P3 LOP3.LUT R3, R3, R22, RZ, 0x3c, !PT ;  /* 0x0000001603033212 */ /* 0x010fc600078e3cff */
[----:B------:R-:W4:Y:S01]  /*05d0*/  @P4 LDG.E R22, desc[UR4][R10.64+0x60] ;  /* 0x000060040a164981 */ /* 0x000f22000c1e1900 */
[----:B------:R-:W-:Y:S02]  /*05e0*/  LOP3.LUT P0, RZ, R24, 0x80, RZ, 0xc0, !PT ;  /* 0x0000008018ff7812 */ /* 0x000fe4000780c0ff */
[----:B------:R-:W-:Y:S02]  /*05f0*/  @P5 LOP3.LUT R15, R15, R26, RZ, 0x3c, !PT ;  /* 0x0000001a0f0f5212 */ /* 0x000fe400078e3cff */
[----:B------:R-:W4:Y:S01]  /*0600*/  @P6 LDG.E R26, desc[UR4][R10.64+0x78] ;  /* 0x000078040a1a6981 */ /* 0x000f22000c1e1900 */
[----:B------:R-:W-:-:S03]  /*0610*/  @P3 LOP3.LUT R4, R4, R21, RZ, 0x3c, !PT ;  /* 0x0000001504043212 */ /* 0x000fc600078e3cff */
[----:B------:R-:W4:Y:S01]  /*0620*/  @P4 LDG.E R21, desc[UR4][R10.64+0x5c] ;  /* 0x00005c040a154981 */ /* 0x000f22000c1e1900 */
[----:B------:R-:W-:-:S03]  /*0630*/  @P3 LOP3.LUT R2, R2, R23, RZ, 0x3c, !PT ;  /* 0x0000001702023212 */ /* 0x000fc600078e3cff */
[----:B------:R-:W4:Y:S01]  /*0640*/  @P5 LDG.E R23, desc[UR4][R10.64+0x68] ;  /* 0x000068040a175981 */ /* 0x000f22000c1e1900 */
[----:B------:R-:W-:-:S03]  /*0650*/  @P4 LOP3.LUT R4, R4, R25, RZ, 0x3c, !PT ;  /* 0x0000001904044212 */ /* 0x000fc600078e3cff */
[----:B------:R-:W4:Y:S01]  /*0660*/  @P5 LDG.E R25, desc[UR4][R10.64+0x70] ;  /* 0x000070040a195981 */ /* 0x000f22000c1e1900 */
[----:B--2---:R-:W-:-:S03]  /*0670*/  @P3 LOP3.LUT R5, R5, R18, RZ, 0x3c, !PT ;  /* 0x0000001205053212 */ /* 0x004fc600078e3cff */
[----:B------:R-:W2:Y:S01]  /*0680*/  @P5 LDG.E R18, desc[UR4][R10.64+0x6c] ;  /* 0x00006c040a125981 */ /* 0x000ea2000c1e1900 */
[----:B---3--:R-:W-:-:S03]  /*0690*/  @P4 LOP3.LUT R5, R5, R20, RZ, 0x3c, !PT ;  /* 0x0000001405054212 */ /* 0x008fc600078e3cff */
[----:B------:R-:W3:Y:S01]  /*06a0*/  @P5 LDG.E R20, desc[UR4][R10.64+0x74] ;  /* 0x000074040a145981 */ /* 0x000ee2000c1e1900 */
[----:B----4-:R-:W-:-:S03]  /*06b0*/  @P4 LOP3.LUT R3, R3, R22, RZ, 0x3c, !PT ;  /* 0x0000001603034212 */ /* 0x010fc600078e3cff */
[----:B------:R-:W4:Y:S01]  /*06c0*/  @P0 LDG.E R22, desc[UR4][R10.64+0x8c] ;  /* 0x00008c040a160981 */ /* 0x000f22000c1e1900 */
[----:B------:R-:W-:-:S03]  /*06d0*/  @P6 LOP3.LUT R15, R15, R26, RZ, 0x3c, !PT ;  /* 0x0000001a0f0f6212 */ /* 0x000fc600078e3cff */
        /* <DEDUP_REMOVED lines=13> */
[----:B------:R-:W-:Y:S02]  /*07b0*/  @P6 LOP3.LUT R4, R4, R27, RZ, 0x3c, !PT ;  /* 0x0000001b04046212 */ /* 0x000fe400078e3cff */
[----:B------:R-:W-:Y:S02]  /*07c0*/  @P6 LOP3.LUT R2, R2, R21, RZ, 0x3c, !PT ;  /* 0x0000001502026212 */ /* 0x000fe400078e3cff */
[----:B------:R-:W-:Y:S02]  /*07d0*/  @P0 LOP3.LUT R4, R4, R23, RZ, 0x3c, !PT ;  /* 0x0000001704040212 */ /* 0x000fe400078e3cff */
[----:B------:R-:W-:Y:S02]  /*07e0*/  @P0 LOP3.LUT R2, R2, R25, RZ, 0x3c, !PT ;  /* 0x0000001902020212 */ /* 0x000fe400078e3cff */
[----:B--2---:R-:W-:Y:S02]  /*07f0*/  @P6 LOP3.LUT R5, R5, R18, RZ, 0x3c, !PT ;  /* 0x0000001205056212 */ /* 0x004fe400078e3cff */
[----:B---3--:R-:W-:-:S02]  /*0800*/  @P6 LOP3.LUT R3, R3, R20, RZ, 0x3c, !PT ;  /* 0x0000001403036212 */ /* 0x008fc400078e3cff */
[----:B----4-:R-:W-:Y:S02]  /*0810*/  @P0 LOP3.LUT R5, R5, R22, RZ, 0x3c, !PT ;  /* 0x0000001605050212 */ /* 0x010fe400078e3cff */
[----:B------:R-:W-:Y:S02]  /*0820*/  @P0 LOP3.LUT R3, R3, R26, RZ, 0x3c, !PT ;  /* 0x0000001a03030212 */ /* 0x000fe400078e3cff */
[----:B------:R-:W-:-:S13]  /*0830*/  R2P PR, R24.B1, 0x7f ;  /* 0x0000007f18007804 */ /* 0x000fda0000001000 */
[----:B------:R-:W2:Y:S04]  /*0840*/  @P0 LDG.E R18, desc[UR4][R10.64+0xa0] ;  /* 0x0000a0040a120981 */ /* 0x000ea8000c1e1900 */
[----:B------:R-:W3:Y:S04]  /*0850*/  @P1 LDG.E R22, desc[UR4][R10.64+0xb4] ;  /* 0x0000b4040a161981 */ /* 0x000ee8000c1e1900 */
[----:B------:R-:W4:Y:S04]  /*0860*/  @P2 LDG.E R26, desc[UR4][R10.64+0xc8] ;  /* 0x0000c8040a1a2981 */ /* 0x000f28000c1e1900 */
[----:B------:R-:W4:Y:S04]  /*0870*/  @P3 LDG.E R28, desc[UR4][R10.64+0xdc] ;  /* 0x0000dc040a1c3981 */ /* 0x000f28000c1e1900 */
[----:B------:R-:W4:Y:S04]  /*0880*/  @P0 LDG.E R23, desc[UR4][R10.64+0xa4] ;  /* 0x0000a4040a170981 */ /* 0x000f28000c1e1900 */
[----:B------:R-:W4:Y:S04]  /*0890*/  @P0 LDG.E R20, desc[UR4][R10.64+0xa8] ;  /* 0x0000a8040a140981 */ /* 0x000f28000c1e1900 */
[----:B------:R-:W4:Y:S04]  /*08a0*/  @P4 LDG.E R25, desc[UR4][R10.64+0xf0] ;  /* 0x0000f0040a194981 */ /* 0x000f28000c1e1900 */
        /* <DEDUP_REMOVED lines=21> */
[----:B------:R-:W-:Y:S02]  /*0a00*/  LOP3.LUT P0, RZ, R24, 0x8000, RZ, 0xc0, !PT ;  /* 0x0000800018ff7812 */ /* 0x000fe4000780c0ff */
[----:B----4-:R-:W-:Y:S01]  /*0a10*/  @P5 LOP3.LUT R15, R15, R26, RZ, 0x3c, !PT ;  /* 0x0000001a0f0f5212 */ /* 0x010fe200078e3cff */
[----:B------:R-:W4:Y:S04]  /*0a20*/  @P3 LDG.E R24, desc[UR4][R10.64+0xe4] ;  /* 0x0000e4040a183981 */ /* 0x000f28000c1e1900 */
[----:B------:R-:W2:Y:S01]  /*0a30*/  @P6 LDG.E R26, desc[UR4][R10.64+0x118] ;  /* 0x000118040a1a6981 */ /* 0x000ea2000c1e1900 */
        /* <DEDUP_REMOVED lines=8> */
[----:B---3--:R-:W-:-:S03]  /*0ac0*/  @P2 LOP3.LUT R3, R3, R22, RZ, 0x3c, !PT ;  /* 0x0000001603032212 */ /* 0x008fc600078e3cff */
[----:B------:R-:W3:Y:S01]  /*0ad0*/  @P4 LDG.E R22, desc[UR4][R10.64+0x100] ;  /* 0x000100040a164981 */ /* 0x000ee2000c1e1900 */
[----:B--2---:R-:W-:-:S03]  /*0ae0*/  @P6 LOP3.LUT R15, R15, R26, RZ, 0x3c, !PT ;  /* 0x0000001a0f0f6212 */ /* 0x004fc600078e3cff */
[----:B------:R-:W2:Y:S01]  /*0af0*/  @P0 LDG.E R26, desc[UR4][R10.64+0x12c] ;  /* 0x00012c040a1a0981 */ /* 0x000ea2000c1e1900 */
[----:B----4-:R-:W-:-:S03]  /*0b00*/  @P2 LOP3.LUT R2, R2, R23, RZ, 0x3c, !PT ;  /* 0x0000001702022212 */ /* 0x010fc600078e3cff */
[----:B------:R-:W4:Y:S01]  /*0b10*/  @P4 LDG.E R23, desc[UR4][R10.64+0xfc] ;  /* 0x0000fc040a174981 */ /* 0x000f22000c1e1900 */
[----:B------:R-:W-:-:S03]  /*0b20*/  @P2 LOP3.LUT R5, R5, R20, RZ, 0x3c, !PT ;  /* 0x0000001405052212 */ /* 0x000fc600078e3cff */
[----:B------:R-:W4:Y:S01]  /*0b30*/  @P4 LDG.E R20, desc[UR4][R10.64+0xf8] ;  /* 0x0000f8040a144981 */ /* 0x000f22000c1e1900 */
[----:B------:R-:W-:Y:S02]  /*0b40*/  @P3 LOP3.LUT R2, R2, R27, RZ, 0x3c, !PT ;  /* 0x0000001b02023212 */ /* 0x000fe400078e3cff */
[----:B------:R-:W-:Y:S01]  /*0b50*/  @P3 LOP3.LUT R4, R4, R25, RZ, 0x3c, !PT ;  /* 0x0000001904043212 */ /* 0x000fe200078e3cff */
[----:B------:R-:W4:Y:S01]  /*0b60*/  @P5 LDG.E R27, desc[UR4][R10.64+0x110] ;  /* 0x000110040a1b5981 */ /* 0x000f22000c1e1900 */
[----:B------:R-:W-:-:S03]  /*0b70*/  @P3 LOP3.LUT R5, R5, R24, RZ, 0x3c, !PT ;  /* 0x0000001805053212 */ /* 0x000fc600078e3cff */
[----:B------:R-:W4:Y:S04]  /*0b80*/  @P5 LDG.E R25, desc[UR4][R10.64+0x108] ;  /* 0x000108040a195981 */ /* 0x000f28000c1e1900 */
        /* <DEDUP_REMOVED lines=19> */
[----:B------:R-:W-:-:S05]  /*0cc0*/  VIADD R19, R19, 0x10 ;  /* 0x0000001013137836 */ /* 0x000fca0000000000 */
[----:B------:R-:W-:Y:S02]  /*0cd0*/  ISETP.NE.AND P1, PT, R19, 0x20, PT ;  /* 0x000000201300780c */ /* 0x000fe40003f25270 */
[----:B------:R-:W-:Y:S02]  /*0ce0*/  @P5 LOP3.LUT R3, R3, R18, RZ, 0x3c, !PT ;  /* 0x0000001203035212 */ /* 0x000fe400078e3cff */
[----:B------:R-:W-:Y:S02]  /*0cf0*/  @P6 LOP3.LUT R4, R4, R21, RZ, 0x3c, !PT ;  /* 0x0000001504046212 */ /* 0x000fe400078e3cff */
[----:B---3--:R-:W-:-:S04]  /*0d00*/  @P6 LOP3.LUT R3, R3, R22, RZ, 0x3c, !PT ;  /* 0x0000001603036212 */ /* 0x008fc800078e3cff */
[----:B--2---:R-:W-:Y:S02]  /*0d10*/  @P0 LOP3.LUT R3, R3, R26, RZ, 0x3c, !PT ;  /* 0x0000001a03030212 */ /* 0x004fe400078e3cff */
[----:B----4-:R-:W-:Y:S02]  /*0d20*/  @P6 LOP3.LUT R2, R2, R23, RZ, 0x3c, !PT ;  /* 0x0000001702026212 */ /* 0x010fe400078e3cff */
[----:B------:R-:W-:Y:S02]  /*0d30*/  @P6 LOP3.LUT R5, R5, R20, RZ, 0x3c, !PT ;  /* 0x0000001405056212 */ /* 0x000fe400078e3cff */
[----:B------:R-:W-:Y:S02]  /*0d40*/  @P0 LOP3.LUT R2, R2, R27, RZ, 0x3c, !PT ;  /* 0x0000001b02020212 */ /* 0x000fe400078e3cff */
[----:B------:R-:W-:Y:S02]  /*0d50*/  @P0 LOP3.LUT R4, R4, R25, RZ, 0x3c, !PT ;  /* 0x0000001904040212 */ /* 0x000fe400078e3cff */
[----:B------:R-:W-:Y:S01]  /*0d60*/  @P0 LOP3.LUT R5, R5, R24, RZ, 0x3c, !PT ;  /* 0x0000001805050212 */ /* 0x000fe200078e3cff */
[----:B------:R-:W-:Y:S06]  /*0d70*/  @P1 BRA `(.L_x_7) ;  /* 0xfffffff400481947 */ /* 0x000fec000383ffff */
[----:B------:R-:W-:-:S05]  /*0d80*/  VIADD R17, R17, 0x1 ;  /* 0x0000000111117836 */ /* 0x000fca0000000000 */
[----:B------:R-:W-:-:S13]  /*0d90*/  ISETP.NE.AND P0, PT, R17, 0x5, PT ;  /* 0x000000051100780c */ /* 0x000fda0003f05270 */
[----:B------:R-:W-:Y:S05]  /*0da0*/  @P0 BRA `(.L_x_8) ;  /* 0xfffffff400300947 */ /* 0x000fea000383ffff */
[----:B------:R1:W-:Y:S01]  /*0db0*/  STG.E.64 desc[UR4][R6.64+0x8], R4 ;  /* 0x0000080406007986 */ /* 0x0003e2000c101b04 */
[----:B------:R-:W-:Y:S01]  /*0dc0*/  VIADD R14, R14, 0x1 ;  /* 0x000000010e0e7836 */ /* 0x000fe20000000000 */
[----:B------:R-:W-:Y:S02]  /*0dd0*/  LOP3.LUT R11, R13, 0x3, RZ, 0xc0, !PT ;  /* 0x000000030d0b7812 */ /* 0x000fe400078ec0ff */
[----:B------:R1:W-:Y:S02]  /*0de0*/  STG.E.64 desc[UR4][R6.64+0x10], R2 ;  /* 0x0000100206007986 */ /* 0x0003e4000c101b04 */
[----:B------:R-:W-:Y:S02]  /*0df0*/  ISETP.GE.U32.AND P0, PT, R14, R11, PT ;  /* 0x0000000b0e00720c */ /* 0x000fe40003f06070 */
[----:B------:R1:W-:Y:S11]  /*0e00*/  STG.E desc[UR4][R6.64+0x4], R15 ;  /* 0x0000040f06007986 */ /* 0x0003f6000c101904 */
[----:B------:R-:W-:Y:S05]  /*0e10*/  @!P0 BRA `(.L_x_9) ;  /* 0xfffffff400048947 */ /* 0x000fea000383ffff */
.L_x_6:
[----:B------:R-:W-:Y:S05]  /*0e20*/  BSYNC.RECONVERGENT B1 ;  /* 0x0000000000017941 */ /* 0x000fea0003800200 */
.L_x_5:
[C---:B------:R-:W-:Y:S01]  /*0e30*/  ISETP.GT.U32.AND P0, PT, R13.reuse, 0x3, PT ;  /* 0x000000030d00780c */ /* 0x040fe20003f04070 */
[----:B------:R-:W-:Y:S01]  /*0e40*/  VIADD R12, R12, 0x1 ;  /* 0x000000010c0c7836 */ /* 0x000fe20000000000 */
[--C-:B------:R-:W-:Y:S02]  /*0e50*/  SHF.R.U64 R13, R13, 0x2, R0.reuse ;  /* 0x000000020d0d7819 */ /* 0x100fe40000001200 */
[----:B------:R-:W-:Y:S02]  /*0e60*/  ISETP.GT.U32.AND.EX P0, PT, R0, RZ, PT, P0 ;  /* 0x000000ff0000720c */ /* 0x000fe40003f04100 */
[----:B------:R-:W-:-:S11]  /*0e70*/  SHF.R.U32.HI R0, RZ, 0x2, R0 ;  /* 0x00000002ff007819 */ /* 0x000fd60000011600 */
[----:B------:R-:W-:Y:S05]  /*0e80*/  @P0 BRA `(.L_x_10) ;  /* 0xfffffff000c80947 */ /* 0x000fea000383ffff */
.L_x_4:
[----:B------:R-:W-:Y:S05]  /*0e90*/  BSYNC.RECONVERGENT B0 ;  /* 0x0000000000007941 */ /* 0x000fea0003800200 */
.L_x_3:
[----:B------:R-:W-:Y:S04]  /*0ea0*/  STG.E.64 desc[UR4][R6.64+0x18], RZ ;  /* 0x000018ff06007986 */ /* 0x000fe8000c101b04 */
[----:B------:R-:W-:Y:S04]  /*0eb0*/  STG.E desc[UR4][R6.64+0x20], RZ ;  /* 0x000020ff06007986 */ /* 0x000fe8000c101904 */
[----:B------:R-:W-:Y:S01]  /*0ec0*/  STG.E.64 desc[UR4][R6.64+0x28], RZ ;  /* 0x000028ff06007986 */ /* 0x000fe2000c101b04 */
[----:B------:R-:W-:Y:S05]  /*0ed0*/  EXIT ;  /* 0x000000000000794d */ /* 0x000fea0003800000 */
.L_x_11:
        /* <DEDUP_REMOVED lines=10> */
.L_x_13:


//--------------------- .nv.global.init           --------------------------
	.section	.nv.global.init,"aw",@progbits
	.align	4
.nv.global.init:
	.type		mrg32k3aM1SubSeq,@object
	.size		mrg32k3aM1SubSeq,(mrg32k3aM2SubSeq - mrg32k3aM1SubSeq)
mrg32k3aM1SubSeq:
        /*0000*/ 	.byte	0x0b, 0xcc, 0xee, 0x04, 0x73, 0x29, 0x8b, 0x6f, 0xf6, 0x53, 0x03, 0xf6, 0x23, 0xf6, 0xea, 0xda
        /* <DEDUP_REMOVED lines=125> */
	.type		mrg32k3aM2SubSeq,@object
	.size		mrg32k3aM2SubSeq,(mrg32k3aM1 - mrg32k3aM2SubSeq)
mrg32k3aM2SubSeq:
        /* <DEDUP_REMOVED lines=126> */
	.type		mrg32k3aM1,@object
	.size		mrg32k3aM1,(mrg32k3aM1Seq - mrg32k3aM1)
mrg32k3aM1:
        /* <DEDUP_REMOVED lines=144> */
	.type		mrg32k3aM1Seq,@object
	.size		mrg32k3aM1Seq,(mrg32k3aM2 - mrg32k3aM1Seq)
mrg32k3aM1Seq:
        /* <DEDUP_REMOVED lines=144> */
	.type		mrg32k3aM2,@object
	.size		mrg32k3aM2,(mrg32k3aM2Seq - mrg32k3aM2)
mrg32k3aM2:
        /* <DEDUP_REMOVED lines=144> */
	.type		mrg32k3aM2Seq,@object
	.size		mrg32k3aM2Seq,(precalc_xorwow_matrix - mrg32k3aM2Seq)
mrg32k3aM2Seq:
        /* <DEDUP_REMOVED lines=144> */
	.type		precalc_xorwow_matrix,@object
	.size		precalc_xorwow_matrix,(precalc_xorwow_offset_matrix - precalc_xorwow_matrix)
precalc_xorwow_matrix:
        /* <DEDUP_REMOVED lines=6400> */
	.type		precalc_xorwow_offset_matrix,@object
	.size		precalc_xorwow_offset_matrix,(.L_1 - precalc_xorwow_offset_matrix)
precalc_xorwow_offset_matrix:
        /* <DEDUP_REMOVED lines=6400> */
.L_1:


//--------------------- .nv.shared.reserved.0     --------------------------
	.section	.nv.shared.reserved.0,"aw",@nobits
	.weak		__nv_reservedSMEM_offset_0_alias
	.size		__nv_reservedSMEM_offset_0_alias, 0, 64
	.other		__nv_reservedSMEM_offset_0_alias,@"STO_CUDA_RESERVED_SHARED STV_DEFAULT"
__nv_reservedSMEM_offset_0_alias:
	.zero		0
	.zero		64


//--------------------- .nv.constant0._Z10ising_stepPbfbP17curandStateXORWOW --------------------------
	.section	.nv.constant0._Z10ising_stepPbfbP17curandStateXORWOW,"a",@progbits
	.sectionflags	@""
	.align	4
.nv.constant0._Z10ising_stepPbfbP17curandStateXORWOW:
	.zero		920


//--------------------- .nv.constant0._Z19setup_curand_kernelP17curandStateXORWOWm --------------------------
	.section	.nv.constant0._Z19setup_curand_kernelP17curandStateXORWOWm,"a",@progbits
	.sectionflags	@""
	.align	4
.nv.constant0._Z19setup_curand_kernelP17curandStateXORWOWm:
	.zero		912


//--------------------- SYMBOLS --------------------------

	.type		.nv.reservedSmem.offset0,@object
	.size		.nv.reservedSmem.offset0,0x4
